//
// Generated by NVIDIA NVVM Compiler
//
// Compiler Build ID: CL-36424714
// Cuda compilation tools, release 13.0, V13.0.88
// Based on NVVM 20.0.0
//

.version 9.0
.target sm_100
.address_size 64

	// .globl	_Z7sigmoidPf
.extern .func  (.param .b32 func_retval0) vprintf
(
	.param .b64 vprintf_param_0,
	.param .b64 vprintf_param_1
)
;
.global .align 4 .b8 precalc_xorwow_matrix[102400];
.global .align 4 .b8 precalc_xorwow_offset_matrix[102400];
.global .align 4 .b8 mrg32k3aM1[2304];
.global .align 4 .b8 mrg32k3aM2[2304];
.global .align 4 .b8 mrg32k3aM1SubSeq[2016];
.global .align 4 .b8 mrg32k3aM2SubSeq[2016];
.global .align 4 .b8 mrg32k3aM1Seq[2304];
.global .align 4 .b8 mrg32k3aM2Seq[2304];
.const .align 8 .b8 __cr_lgamma_table[72];
.global .align 1 .b8 $str[5] = {37, 102, 32, 10};

.visible .entry _Z7sigmoidPf(
	.param .u64 .ptr .align 1 _Z7sigmoidPf_param_0
)
{
	.reg .b32 	%r<7>;
	.reg .b32 	%f<15>;
	.reg .b64 	%rd<5>;

	ld.param.u64 	%rd1, [_Z7sigmoidPf_param_0];
	cvta.to.global.u64 	%rd2, %rd1;
	mov.u32 	%r1, %ctaid.x;
	mov.u32 	%r2, %ntid.x;
	mov.u32 	%r3, %tid.x;
	mad.lo.s32 	%r4, %r1, %r2, %r3;
	mul.wide.s32 	%rd3, %r4, 4;
	add.s64 	%rd4, %rd2, %rd3;
	ld.global.f32 	%f1, [%rd4];
	fma.rn.f32 	%f2, %f1, 0fBBBB989D, 0f3F000000;
	cvt.sat.f32.f32 	%f3, %f2;
	mov.f32 	%f4, 0f4B400001;
	mov.f32 	%f5, 0f437C0000;
	fma.rm.f32 	%f6, %f3, %f5, %f4;
	add.f32 	%f7, %f6, 0fCB40007F;
	neg.f32 	%f8, %f7;
	fma.rn.f32 	%f9, %f1, 0fBFB8AA3B, %f8;
	fma.rn.f32 	%f10, %f1, 0fB2A57060, %f9;
	mov.b32 	%r5, %f6;
	shl.b32 	%r6, %r5, 23;
	mov.b32 	%f11, %r6;
	ex2.approx.ftz.f32 	%f12, %f10;
	fma.rn.f32 	%f13, %f12, %f11, 0f3F800000;
	rcp.rn.f32 	%f14, %f13;
	st.global.f32 	[%rd4], %f14;
	ret;

}
	// .globl	_Z15deltaCalcOutputPfS_S_
.visible .entry _Z15deltaCalcOutputPfS_S_(
	.param .u64 .ptr .align 1 _Z15deltaCalcOutputPfS_S__param_0,
	.param .u64 .ptr .align 1 _Z15deltaCalcOutputPfS_S__param_1,
	.param .u64 .ptr .align 1 _Z15deltaCalcOutputPfS_S__param_2
)
{
	.reg .b32 	%r<7>;
	.reg .b32 	%f<21>;
	.reg .b64 	%rd<11>;

	ld.param.u64 	%rd1, [_Z15deltaCalcOutputPfS_S__param_0];
	ld.param.u64 	%rd2, [_Z15deltaCalcOutputPfS_S__param_1];
	ld.param.u64 	%rd3, [_Z15deltaCalcOutputPfS_S__param_2];
	cvta.to.global.u64 	%rd4, %rd2;
	cvta.to.global.u64 	%rd5, %rd1;
	cvta.to.global.u64 	%rd6, %rd3;
	mov.u32 	%r1, %ctaid.x;
	mov.u32 	%r2, %ntid.x;
	mov.u32 	%r3, %tid.x;
	mad.lo.s32 	%r4, %r1, %r2, %r3;
	mul.wide.s32 	%rd7, %r4, 4;
	add.s64 	%rd8, %rd6, %rd7;
	ld.global.f32 	%f1, [%rd8];
	add.s64 	%rd9, %rd5, %rd7;
	ld.global.f32 	%f2, [%rd9];
	sub.f32 	%f3, %f1, %f2;
	fma.rn.f32 	%f4, %f2, 0fBBBB989D, 0f3F000000;
	cvt.sat.f32.f32 	%f5, %f4;
	mov.f32 	%f6, 0f4B400001;
	mov.f32 	%f7, 0f437C0000;
	fma.rm.f32 	%f8, %f5, %f7, %f6;
	add.f32 	%f9, %f8, 0fCB40007F;
	neg.f32 	%f10, %f9;
	fma.rn.f32 	%f11, %f2, 0fBFB8AA3B, %f10;
	fma.rn.f32 	%f12, %f2, 0fB2A57060, %f11;
	mov.b32 	%r5, %f8;
	shl.b32 	%r6, %r5, 23;
	mov.b32 	%f13, %r6;
	ex2.approx.ftz.f32 	%f14, %f12;
	fma.rn.f32 	%f15, %f14, %f13, 0f3F800000;
	rcp.rn.f32 	%f16, %f15;
	mov.f32 	%f17, 0f3F800000;
	sub.f32 	%f18, %f17, %f16;
	mul.f32 	%f19, %f16, %f18;
	mul.f32 	%f20, %f3, %f19;
	add.s64 	%rd10, %rd4, %rd7;
	st.global.f32 	[%rd10], %f20;
	ret;

}
	// .globl	_Z15deltaCalcHiddenPfS_
.visible .entry _Z15deltaCalcHiddenPfS_(
	.param .u64 .ptr .align 1 _Z15deltaCalcHiddenPfS__param_0,
	.param .u64 .ptr .align 1 _Z15deltaCalcHiddenPfS__param_1
)
{
	.reg .b32 	%r<7>;
	.reg .b32 	%f<20>;
	.reg .b64 	%rd<8>;

	ld.param.u64 	%rd1, [_Z15deltaCalcHiddenPfS__param_0];
	ld.param.u64 	%rd2, [_Z15deltaCalcHiddenPfS__param_1];
	cvta.to.global.u64 	%rd3, %rd1;
	cvta.to.global.u64 	%rd4, %rd2;
	mov.u32 	%r1, %ctaid.x;
	mov.u32 	%r2, %ntid.x;
	mov.u32 	%r3, %tid.x;
	mad.lo.s32 	%r4, %r1, %r2, %r3;
	mul.wide.s32 	%rd5, %r4, 4;
	add.s64 	%rd6, %rd4, %rd5;
	ld.global.f32 	%f1, [%rd6];
	add.s64 	%rd7, %rd3, %rd5;
	ld.global.f32 	%f2, [%rd7];
	fma.rn.f32 	%f3, %f2, 0fBBBB989D, 0f3F000000;
	cvt.sat.f32.f32 	%f4, %f3;
	mov.f32 	%f5, 0f4B400001;
	mov.f32 	%f6, 0f437C0000;
	fma.rm.f32 	%f7, %f4, %f6, %f5;
	add.f32 	%f8, %f7, 0fCB40007F;
	neg.f32 	%f9, %f8;
	fma.rn.f32 	%f10, %f2, 0fBFB8AA3B, %f9;
	fma.rn.f32 	%f11, %f2, 0fB2A57060, %f10;
	mov.b32 	%r5, %f7;
	shl.b32 	%r6, %r5, 23;
	mov.b32 	%f12, %r6;
	ex2.approx.ftz.f32 	%f13, %f11;
	fma.rn.f32 	%f14, %f13, %f12, 0f3F800000;
	rcp.rn.f32 	%f15, %f14;
	mov.f32 	%f16, 0f3F800000;
	sub.f32 	%f17, %f16, %f15;
	mul.f32 	%f18, %f15, %f17;
	mul.f32 	%f19, %f1, %f18;
	st.global.f32 	[%rd6], %f19;
	ret;

}
	// .globl	_Z12weightUpdatePfS_S_
.visible .entry _Z12weightUpdatePfS_S_(
	.param .u64 .ptr .align 1 _Z12weightUpdatePfS_S__param_0,
	.param .u64 .ptr .align 1 _Z12weightUpdatePfS_S__param_1,
	.param .u64 .ptr .align 1 _Z12weightUpdatePfS_S__param_2
)
{
	.reg .b32 	%r<12>;
	.reg .b32 	%f<6>;
	.reg .b64 	%rd<13>;

	ld.param.u64 	%rd1, [_Z12weightUpdatePfS_S__param_0];
	ld.param.u64 	%rd2, [_Z12weightUpdatePfS_S__param_1];
	ld.param.u64 	%rd3, [_Z12weightUpdatePfS_S__param_2];
	cvta.to.global.u64 	%rd4, %rd3;
	cvta.to.global.u64 	%rd5, %rd2;
	cvta.to.global.u64 	%rd6, %rd1;
	mov.u32 	%r1, %ctaid.x;
	mov.u32 	%r2, %ntid.x;
	mov.u32 	%r3, %tid.x;
	mad.lo.s32 	%r4, %r1, %r2, %r3;
	mov.u32 	%r5, %ctaid.y;
	mov.u32 	%r6, %ntid.y;
	mov.u32 	%r7, %tid.y;
	mad.lo.s32 	%r8, %r5, %r6, %r7;
	mov.u32 	%r9, %nctaid.y;
	mul.lo.s32 	%r10, %r9, %r6;
	mad.lo.s32 	%r11, %r10, %r8, %r4;
	mul.wide.s32 	%rd7, %r11, 4;
	add.s64 	%rd8, %rd6, %rd7;
	ld.global.f32 	%f1, [%rd8];
	mul.wide.s32 	%rd9, %r4, 4;
	add.s64 	%rd10, %rd5, %rd9;
	ld.global.f32 	%f2, [%rd10];
	mul.f32 	%f3, %f2, 0f3DCCCCCD;
	mul.wide.u32 	%rd11, %r8, 4;
	add.s64 	%rd12, %rd4, %rd11;
	ld.global.f32 	%f4, [%rd12];
	fma.rn.f32 	%f5, %f3, %f4, %f1;
	st.global.f32 	[%rd8], %f5;
	ret;

}
	// .globl	_Z11initWeightsPfj
.visible .entry _Z11initWeightsPfj(
	.param .u64 .ptr .align 1 _Z11initWeightsPfj_param_0,
	.param .u32 _Z11initWeightsPfj_param_1
)
{
	.reg .pred 	%p<4>;
	.reg .b32 	%r<11>;
	.reg .b32 	%f<10>;
	.reg .b64 	%rd<5>;

	ld.param.u64 	%rd2, [_Z11initWeightsPfj_param_0];
	ld.param.u32 	%r2, [_Z11initWeightsPfj_param_1];
	cvta.to.global.u64 	%rd3, %rd2;
	mov.u32 	%r3, %ctaid.x;
	mov.u32 	%r4, %ntid.x;
	mov.u32 	%r5, %tid.x;
	mad.lo.s32 	%r1, %r3, %r4, %r5;
	mul.wide.s32 	%rd4, %r1, 4;
	add.s64 	%rd1, %rd3, %rd4;
	ld.global.f32 	%f5, [%rd1];
	cvt.rn.f32.u32 	%f6, %r2;
	div.rn.f32 	%f8, %f5, %f6;
	st.global.f32 	[%rd1], %f8;
	setp.leu.f32 	%p1, %f8, 0f40A00000;
	@%p1 bra 	$L__BB4_3;
$L__BB4_1:
	mul.f32 	%f8, %f8, 0f3F000000;
	setp.gt.f32 	%p2, %f8, 0f40A00000;
	@%p2 bra 	$L__BB4_1;
	st.global.f32 	[%rd1], %f8;
$L__BB4_3:
	mul.hi.u32 	%r6, %r2, -1431655765;
	shr.u32 	%r7, %r6, 1;
	mul.lo.s32 	%r8, %r7, 3;
	sub.s32 	%r9, %r2, %r8;
	rem.u32 	%r10, %r1, %r9;
	setp.ne.s32 	%p3, %r10, 0;
	@%p3 bra 	$L__BB4_5;
	neg.f32 	%f7, %f8;
	st.global.f32 	[%rd1], %f7;
$L__BB4_5:
	ret;

}
	// .globl	_Z13transferInputPfPS_
.visible .entry _Z13transferInputPfPS_(
	.param .u64 .ptr .align 1 _Z13transferInputPfPS__param_0,
	.param .u64 .ptr .align 1 _Z13transferInputPfPS__param_1
)
{
	.reg .b32 	%r<12>;
	.reg .b32 	%f<2>;
	.reg .b64 	%rd<13>;

	ld.param.u64 	%rd1, [_Z13transferInputPfPS__param_0];
	ld.param.u64 	%rd2, [_Z13transferInputPfPS__param_1];
	cvta.to.global.u64 	%rd3, %rd2;
	cvta.to.global.u64 	%rd4, %rd1;
	mov.u32 	%r1, %ctaid.x;
	mov.u32 	%r2, %ntid.x;
	mov.u32 	%r3, %tid.x;
	mad.lo.s32 	%r4, %r1, %r2, %r3;
	mov.u32 	%r5, %ctaid.y;
	mov.u32 	%r6, %ntid.y;
	mov.u32 	%r7, %tid.y;
	mad.lo.s32 	%r8, %r5, %r6, %r7;
	mov.u32 	%r9, %nctaid.x;
	mul.lo.s32 	%r10, %r9, %r2;
	mad.lo.s32 	%r11, %r10, %r8, %r4;
	mul.wide.s32 	%rd5, %r11, 4;
	add.s64 	%rd6, %rd4, %rd5;
	ld.global.f32 	%f1, [%rd6];
	mul.wide.u32 	%rd7, %r8, 8;
	add.s64 	%rd8, %rd3, %rd7;
	ld.global.u64 	%rd9, [%rd8];
	cvta.to.global.u64 	%rd10, %rd9;
	mul.wide.s32 	%rd11, %r4, 4;
	add.s64 	%rd12, %rd10, %rd11;
	st.global.f32 	[%rd12], %f1;
	ret;

}
	// .globl	_Z10printGuessPf
.visible .entry _Z10printGuessPf(
	.param .u64 .ptr .align 1 _Z10printGuessPf_param_0
)
{
	.local .align 8 .b8 	__local_depot6[8];
	.reg .b64 	%SP;
	.reg .b64 	%SPL;
	.reg .b32 	%r<3>;
	.reg .b32 	%f<2>;
	.reg .b64 	%rd<7>;
	.reg .b64 	%fd<2>;

	mov.u64 	%SPL, __local_depot6;
	cvta.local.u64 	%SP, %SPL;
	ld.param.u64 	%rd1, [_Z10printGuessPf_param_0];
	cvta.to.global.u64 	%rd2, %rd1;
	add.u64 	%rd3, %SP, 0;
	add.u64 	%rd4, %SPL, 0;
	ld.global.f32 	%f1, [%rd2];
	cvt.f64.f32 	%fd1, %f1;
	st.local.f64 	[%rd4], %fd1;
	mov.u64 	%rd5, $str;
	cvta.global.u64 	%rd6, %rd5;
	{ // callseq 0, 0
	.param .b64 param0;
	st.param.b64 	[param0], %rd6;
	.param .b64 param1;
	st.param.b64 	[param1], %rd3;
	.param .b32 retval0;
	call.uni (retval0), 
	vprintf, 
	(
	param0, 
	param1
	);
	ld.param.b32 	%r1, [retval0];
	} // callseq 0
	ret;

}
	// .globl	_Z10printErrorPfS_
.visible .entry _Z10printErrorPfS_(
	.param .u64 .ptr .align 1 _Z10printErrorPfS__param_0,
	.param .u64 .ptr .align 1 _Z10printErrorPfS__param_1
)
{
	.local .align 8 .b8 	__local_depot7[8];
	.reg .b64 	%SP;
	.reg .b64 	%SPL;
	.reg .b32 	%r<7>;
	.reg .b32 	%f<4>;
	.reg .b64 	%rd<12>;
	.reg .b64 	%fd<2>;

	mov.u64 	%SPL, __local_depot7;
	cvta.local.u64 	%SP, %SPL;
	ld.param.u64 	%rd1, [_Z10printErrorPfS__param_0];
	ld.param.u64 	%rd2, [_Z10printErrorPfS__param_1];
	cvta.to.global.u64 	%rd3, %rd1;
	cvta.to.global.u64 	%rd4, %rd2;
	add.u64 	%rd5, %SP, 0;
	add.u64 	%rd6, %SPL, 0;
	mov.u32 	%r1, %ctaid.x;
	mov.u32 	%r2, %ntid.x;
	mov.u32 	%r3, %tid.x;
	mad.lo.s32 	%r4, %r1, %r2, %r3;
	mul.wide.s32 	%rd7, %r4, 4;
	add.s64 	%rd8, %rd4, %rd7;
	ld.global.f32 	%f1, [%rd8];
	add.s64 	%rd9, %rd3, %rd7;
	ld.global.f32 	%f2, [%rd9];
	sub.f32 	%f3, %f1, %f2;
	cvt.f64.f32 	%fd1, %f3;
	st.local.f64 	[%rd6], %fd1;
	mov.u64 	%rd10, $str;
	cvta.global.u64 	%rd11, %rd10;
	{ // callseq 1, 0
	.param .b64 param0;
	st.param.b64 	[param0], %rd11;
	.param .b64 param1;
	st.param.b64 	[param1], %rd5;
	.param .b32 retval0;
	call.uni (retval0), 
	vprintf, 
	(
	param0, 
	param1
	);
	ld.param.b32 	%r5, [retval0];
	} // callseq 1
	ret;

}


// ===== COMPILED SASS (sm_100) =====

	.target	sm_100

	.elftype	@"ET_EXEC"


//--------------------- .note.nv.tkinfo           --------------------------
	.section	.note.nv.tkinfo,"",@"SHT_NOTE"
	.sectionflags	@"SHF_NOTE_NV_TKINFO"
	.tkinfo
        /*0018*/ 	.word	0x00000002
        /*0030*/ 	.string	""
        /*0030*/ 	.string	"ptxas"
        /*0030*/ 	.string	"Cuda compilation tools, release 13.0, V13.0.88"
        /*0030*/ 	.string	"Build cuda_13.0.r13.0/compiler.36424714_0"
        /*0030*/ 	.string	"-arch sm_100 -m 64 "



//--------------------- .note.nv.cuinfo           --------------------------
	.section	.note.nv.cuinfo,"",@"SHT_NOTE"
	.sectionflags	@"SHF_NOTE_NV_CUINFO"
        /*0018*/ 	.short	0x0002
        /*001a*/ 	.short	0x0064
        /*001c*/ 	.short	0x0082
	.zero		2


//--------------------- .nv.info                  --------------------------
	.section	.nv.info,"",@"SHT_CUDA_INFO"
	.align	4


	//----- nvinfo : EIATTR_REGCOUNT
	.align		4
        /*0000*/ 	.byte	0x04, 0x2f
        /*0002*/ 	.short	(.L_11 - .L_10)
	.align		4
.L_10:
        /*0004*/ 	.word	index@(_Z7sigmoidPf)
        /*0008*/ 	.word	0x0000000f


	//----- nvinfo : EIATTR_FRAME_SIZE
	.align		4
.L_11:
        /*000c*/ 	.byte	0x04, 0x11
        /*000e*/ 	.short	(.L_13 - .L_12)
	.align		4
.L_12:
        /*0010*/ 	.word	index@($__internal_3_$__cuda_sm20_rcp_rn_f32_slowpath)
        /*0014*/ 	.word	0x00000000


	//----- nvinfo : EIATTR_FRAME_SIZE
	.align		4
.L_13:
        /*0018*/ 	.byte	0x04, 0x11
        /*001a*/ 	.short	(.L_15 - .L_14)
	.align		4
.L_14:
        /*001c*/ 	.word	index@(_Z7sigmoidPf)
        /*0020*/ 	.word	0x00000000


	//----- nvinfo : EIATTR_REGCOUNT
	.align		4
.L_15:
        /*0024*/ 	.byte	0x04, 0x2f
        /*0026*/ 	.short	(.L_17 - .L_16)
	.align		4
.L_16:
        /*0028*/ 	.word	index@(_Z15deltaCalcOutputPfS_S_)
        /*002c*/ 	.word	0x0000000f


	//----- nvinfo : EIATTR_FRAME_SIZE
	.align		4
.L_17:
        /*0030*/ 	.byte	0x04, 0x11
        /*0032*/ 	.short	(.L_19 - .L_18)
	.align		4
.L_18:
        /*0034*/ 	.word	index@($__internal_2_$__cuda_sm20_rcp_rn_f32_slowpath)
        /*0038*/ 	.word	0x00000000


	//----- nvinfo : EIATTR_FRAME_SIZE
	.align		4
.L_19:
        /*003c*/ 	.byte	0x04, 0x11
        /*003e*/ 	.short	(.L_21 - .L_20)
	.align		4
.L_20:
        /*0040*/ 	.word	index@(_Z15deltaCalcOutputPfS_S_)
        /*0044*/ 	.word	0x00000000


	//----- nvinfo : EIATTR_REGCOUNT
	.align		4
.L_21:
        /*0048*/ 	.byte	0x04, 0x2f
        /*004a*/ 	.short	(.L_23 - .L_22)
	.align		4
.L_22:
        /*004c*/ 	.word	index@(_Z15deltaCalcHiddenPfS_)
        /*0050*/ 	.word	0x00000010


	//----- nvinfo : EIATTR_FRAME_SIZE
	.align		4
.L_23:
        /*0054*/ 	.byte	0x04, 0x11
        /*0056*/ 	.short	(.L_25 - .L_24)
	.align		4
.L_24:
        /*0058*/ 	.word	index@($__internal_1_$__cuda_sm20_rcp_rn_f32_slowpath)
        /*005c*/ 	.word	0x00000000


	//----- nvinfo : EIATTR_FRAME_SIZE
	.align		4
.L_25:
        /*0060*/ 	.byte	0x04, 0x11
        /*0062*/ 	.short	(.L_27 - .L_26)
	.align		4
.L_26:
        /*0064*/ 	.word	index@(_Z15deltaCalcHiddenPfS_)
        /*0068*/ 	.word	0x00000000


	//----- nvinfo : EIATTR_REGCOUNT
	.align		4
.L_27:
        /*006c*/ 	.byte	0x04, 0x2f
        /*006e*/ 	.short	(.L_29 - .L_28)
	.align		4
.L_28:
        /*0070*/ 	.word	index@(_Z12weightUpdatePfS_S_)
        /*0074*/ 	.word	0x0000000e


	//----- nvinfo : EIATTR_FRAME_SIZE
	.align		4
.L_29:
        /*0078*/ 	.byte	0x04, 0x11
        /*007a*/ 	.short	(.L_31 - .L_30)
	.align		4
.L_30:
        /*007c*/ 	.word	index@(_Z12weightUpdatePfS_S_)
        /*0080*/ 	.word	0x00000000


	//----- nvinfo : EIATTR_REGCOUNT
	.align		4
.L_31:
        /*0084*/ 	.byte	0x04, 0x2f
        /*0086*/ 	.short	(.L_33 - .L_32)
	.align		4
.L_32:
        /*0088*/ 	.word	index@(_Z11initWeightsPfj)
        /*008c*/ 	.word	0x00000012


	//----- nvinfo : EIATTR_FRAME_SIZE
	.align		4
.L_33:
        /*0090*/ 	.byte	0x04, 0x11
        /*0092*/ 	.short	(.L_35 - .L_34)
	.align		4
.L_34:
        /*0094*/ 	.word	index@($__internal_0_$__cuda_sm3x_div_rn_noftz_f32_slowpath)
        /*0098*/ 	.word	0x00000000


	//----- nvinfo : EIATTR_FRAME_SIZE
	.align		4
.L_35:
        /*009c*/ 	.byte	0x04, 0x11
        /*009e*/ 	.short	(.L_37 - .L_36)
	.align		4
.L_36:
        /*00a0*/ 	.word	index@(_Z11initWeightsPfj)
        /*00a4*/ 	.word	0x00000000


	//----- nvinfo : EIATTR_REGCOUNT
	.align		4
.L_37:
        /*00a8*/ 	.byte	0x04, 0x2f
        /*00aa*/ 	.short	(.L_39 - .L_38)
	.align		4
.L_38:
        /*00ac*/ 	.word	index@(_Z13transferInputPfPS_)
        /*00b0*/ 	.word	0x0000000c


	//----- nvinfo : EIATTR_FRAME_SIZE
	.align		4
.L_39:
        /*00b4*/ 	.byte	0x04, 0x11
        /*00b6*/ 	.short	(.L_41 - .L_40)
	.align		4
.L_40:
        /*00b8*/ 	.word	index@(_Z13transferInputPfPS_)
        /*00bc*/ 	.word	0x00000000


	//----- nvinfo : EIATTR_REGCOUNT
	.align		4
.L_41:
        /*00c0*/ 	.byte	0x04, 0x2f
        /*00c2*/ 	.short	(.L_43 - .L_42)
	.align		4
.L_42:
        /*00c4*/ 	.word	index@(_Z10printGuessPf)
        /*00c8*/ 	.word	0x00000018


	//----- nvinfo : EIATTR_FRAME_SIZE
	.align		4
.L_43:
        /*00cc*/ 	.byte	0x04, 0x11
        /*00ce*/ 	.short	(.L_45 - .L_44)
	.align		4
.L_44:
        /*00d0*/ 	.word	index@(_Z10printGuessPf)
        /*00d4*/ 	.word	0x00000008


	//----- nvinfo : EIATTR_REGCOUNT
	.align		4
.L_45:
        /*00d8*/ 	.byte	0x04, 0x2f
        /*00da*/ 	.short	(.L_47 - .L_46)
	.align		4
.L_46:
        /*00dc*/ 	.word	index@(_Z10printErrorPfS_)
        /*00e0*/ 	.word	0x00000018


	//----- nvinfo : EIATTR_FRAME_SIZE
	.align		4
.L_47:
        /*00e4*/ 	.byte	0x04, 0x11
        /*00e6*/ 	.short	(.L_49 - .L_48)
	.align		4
.L_48:
        /*00e8*/ 	.word	index@(_Z10printErrorPfS_)
        /*00ec*/ 	.word	0x00000008


	//----- nvinfo : EIATTR_MIN_STACK_SIZE
	.align		4
.L_49:
        /*00f0*/ 	.byte	0x04, 0x12
        /*00f2*/ 	.short	(.L_51 - .L_50)
	.align		4
.L_50:
        /*00f4*/ 	.word	index@(_Z10printErrorPfS_)
        /*00f8*/ 	.word	0x00000008


	//----- nvinfo : EIATTR_MIN_STACK_SIZE
	.align		4
.L_51:
        /*00fc*/ 	.byte	0x04, 0x12
        /*00fe*/ 	.short	(.L_53 - .L_52)
	.align		4
.L_52:
        /*0100*/ 	.word	index@(_Z10printGuessPf)
        /*0104*/ 	.word	0x00000008


	//----- nvinfo : EIATTR_MIN_STACK_SIZE
	.align		4
.L_53:
        /*0108*/ 	.byte	0x04, 0x12
        /*010a*/ 	.short	(.L_55 - .L_54)
	.align		4
.L_54:
        /*010c*/ 	.word	index@(_Z13transferInputPfPS_)
        /*0110*/ 	.word	0x00000000


	//----- nvinfo : EIATTR_MIN_STACK_SIZE
	.align		4
.L_55:
        /*0114*/ 	.byte	0x04, 0x12
        /*0116*/ 	.short	(.L_57 - .L_56)
	.align		4
.L_56:
        /*0118*/ 	.word	index@(_Z11initWeightsPfj)
        /*011c*/ 	.word	0x00000000


	//----- nvinfo : EIATTR_MIN_STACK_SIZE
	.align		4
.L_57:
        /*0120*/ 	.byte	0x04, 0x12
        /*0122*/ 	.short	(.L_59 - .L_58)
	.align		4
.L_58:
        /*0124*/ 	.word	index@(_Z12weightUpdatePfS_S_)
        /*0128*/ 	.word	0x00000000


	//----- nvinfo : EIATTR_MIN_STACK_SIZE
	.align		4
.L_59:
        /*012c*/ 	.byte	0x04, 0x12
        /*012e*/ 	.short	(.L_61 - .L_60)
	.align		4
.L_60:
        /*0130*/ 	.word	index@(_Z15deltaCalcHiddenPfS_)
        /*0134*/ 	.word	0x00000000


	//----- nvinfo : EIATTR_MIN_STACK_SIZE
	.align		4
.L_61:
        /*0138*/ 	.byte	0x04, 0x12
        /*013a*/ 	.short	(.L_63 - .L_62)
	.align		4
.L_62:
        /*013c*/ 	.word	index@(_Z15deltaCalcOutputPfS_S_)
        /*0140*/ 	.word	0x00000000


	//----- nvinfo : EIATTR_MIN_STACK_SIZE
	.align		4
.L_63:
        /*0144*/ 	.byte	0x04, 0x12
        /*0146*/ 	.short	(.L_65 - .L_64)
	.align		4
.L_64:
        /*0148*/ 	.word	index@(_Z7sigmoidPf)
        /*014c*/ 	.word	0x00000000
.L_65:


//--------------------- .nv.compat                --------------------------
	.section	.nv.compat,"",@"SHT_CUDA_COMPAT_INFO"
	.align	4
        /*0000*/ 	.byte	0x02, 0x09, 0x00, 0x00, 0x02, 0x02, 0x01, 0x00, 0x02, 0x05, 0x05, 0x00, 0x03, 0x07, 0x01, 0x01
        /*0010*/ 	.byte	0x02, 0x03, 0x00, 0x00, 0x02, 0x06, 0x01, 0x00, 0x04, 0x0b, 0x08, 0x00, 0x01, 0x00, 0x00, 0x00
        /*0020*/ 	.byte	0x00, 0x00, 0x00, 0x00


//--------------------- .nv.info._Z10printErrorPfS_ --------------------------
	.section	.nv.info._Z10printErrorPfS_,"",@"SHT_CUDA_INFO"
	.sectionflags	@""
	.align	4


	//----- nvinfo : EIATTR_CUDA_API_VERSION
	.align		4
        /*0000*/ 	.byte	0x04, 0x37
        /*0002*/ 	.short	(.L_67 - .L_66)
.L_66:
        /*0004*/ 	.word	0x00000082


	//----- nvinfo : EIATTR_KPARAM_INFO
	.align		4
.L_67:
        /*0008*/ 	.byte	0x04, 0x17
        /*000a*/ 	.short	(.L_69 - .L_68)
.L_68:
        /*000c*/ 	.word	0x00000000
        /*0010*/ 	.short	0x0001
        /*0012*/ 	.short	0x0008
        /*0014*/ 	.byte	0x00, 0xf5, 0x21, 0x00


	//----- nvinfo : EIATTR_KPARAM_INFO
	.align		4
.L_69:
        /*0018*/ 	.byte	0x04, 0x17
        /*001a*/ 	.short	(.L_71 - .L_70)
.L_70:
        /*001c*/ 	.word	0x00000000
        /*0020*/ 	.short	0x0000
        /*0022*/ 	.short	0x0000
        /*0024*/ 	.byte	0x00, 0xf5, 0x21, 0x00


	//----- nvinfo : EIATTR_SPARSE_MMA_MASK
	.align		4
.L_71:
        /*0028*/ 	.byte	0x03, 0x50
        /*002a*/ 	.short	0x0000


	//----- nvinfo : EIATTR_MAXREG_COUNT
	.align		4
        /*002c*/ 	.byte	0x03, 0x1b
        /*002e*/ 	.short	0x00ff


	//----- nvinfo : EIATTR_EXTERNS
	.align		4
        /*0030*/ 	.byte	0x04, 0x0f
        /*0032*/ 	.short	(.L_73 - .L_72)


	//   ....[0]....
	.align		4
.L_72:
        /*0034*/ 	.word	index@(vprintf)


	//----- nvinfo : EIATTR_MERCURY_ISA_VERSION
	.align		4
.L_73:
        /*0038*/ 	.byte	0x03, 0x5f
        /*003a*/ 	.short	0x0101


	//----- nvinfo : EIATTR_VRC_CTA_INIT_COUNT
	.align		4
        /*003c*/ 	.byte	0x02, 0x4a
	.zero		1
	.zero		1


	//----- nvinfo : EIATTR_SYSCALL_OFFSETS
	.align		4
        /*0040*/ 	.byte	0x04, 0x46
        /*0042*/ 	.short	(.L_75 - .L_74)


	//   ....[0]....
.L_74:
        /*0044*/ 	.word	0x000001a0


	//----- nvinfo : EIATTR_EXIT_INSTR_OFFSETS
	.align		4
.L_75:
        /*0048*/ 	.byte	0x04, 0x1c
        /*004a*/ 	.short	(.L_77 - .L_76)


	//   ....[0]....
.L_76:
        /*004c*/ 	.word	0x000001b0


	//----- nvinfo : EIATTR_CBANK_PARAM_SIZE
	.align		4
.L_77:
        /*0050*/ 	.byte	0x03, 0x19
        /*0052*/ 	.short	0x0010


	//----- nvinfo : EIATTR_PARAM_CBANK
	.align		4
        /*0054*/ 	.byte	0x04, 0x0a
        /*0056*/ 	.short	(.L_79 - .L_78)
	.align		4
.L_78:
        /*0058*/ 	.word	index@(.nv.constant0._Z10printErrorPfS_)
        /*005c*/ 	.short	0x0380
        /*005e*/ 	.short	0x0010


	//----- nvinfo : EIATTR_SW_WAR
	.align		4
.L_79:
        /*0060*/ 	.byte	0x04, 0x36
        /*0062*/ 	.short	(.L_81 - .L_80)
.L_80:
        /*0064*/ 	.word	0x00000008
.L_81:


//--------------------- .nv.info._Z10printGuessPf --------------------------
	.section	.nv.info._Z10printGuessPf,"",@"SHT_CUDA_INFO"
	.sectionflags	@""
	.align	4


	//----- nvinfo : EIATTR_CUDA_API_VERSION
	.align		4
        /*0000*/ 	.byte	0x04, 0x37
        /*0002*/ 	.short	(.L_83 - .L_82)
.L_82:
        /*0004*/ 	.word	0x00000082


	//----- nvinfo : EIATTR_KPARAM_INFO
	.align		4
.L_83:
        /*0008*/ 	.byte	0x04, 0x17
        /*000a*/ 	.short	(.L_85 - .L_84)
.L_84:
        /*000c*/ 	.word	0x00000000
        /*0010*/ 	.short	0x0000
        /*0012*/ 	.short	0x0000
        /*0014*/ 	.byte	0x00, 0xf5, 0x21, 0x00


	//----- nvinfo : EIATTR_SPARSE_MMA_MASK
	.align		4
.L_85:
        /*0018*/ 	.byte	0x03, 0x50
        /*001a*/ 	.short	0x0000


	//----- nvinfo : EIATTR_MAXREG_COUNT
	.align		4
        /*001c*/ 	.byte	0x03, 0x1b
        /*001e*/ 	.short	0x00ff


	//----- nvinfo : EIATTR_EXTERNS
	.align		4
        /*0020*/ 	.byte	0x04, 0x0f
        /*0022*/ 	.short	(.L_87 - .L_86)


	//   ....[0]....
	.align		4
.L_86:
        /*0024*/ 	.word	index@(vprintf)


	//----- nvinfo : EIATTR_MERCURY_ISA_VERSION
	.align		4
.L_87:
        /*0028*/ 	.byte	0x03, 0x5f
        /*002a*/ 	.short	0x0101


	//----- nvinfo : EIATTR_VRC_CTA_INIT_COUNT
	.align		4
        /*002c*/ 	.byte	0x02, 0x4a
	.zero		1
	.zero		1


	//----- nvinfo : EIATTR_SYSCALL_OFFSETS
	.align		4
        /*0030*/ 	.byte	0x04, 0x46
        /*0032*/ 	.short	(.L_89 - .L_88)


	//   ....[0]....
.L_88:
        /*0034*/ 	.word	0x00000110


	//----- nvinfo : EIATTR_EXIT_INSTR_OFFSETS
	.align		4
.L_89:
        /*0038*/ 	.byte	0x04, 0x1c
        /*003a*/ 	.short	(.L_91 - .L_90)


	//   ....[0]....
.L_90:
        /*003c*/ 	.word	0x00000120


	//----- nvinfo : EIATTR_CBANK_PARAM_SIZE
	.align		4
.L_91:
        /*0040*/ 	.byte	0x03, 0x19
        /*0042*/ 	.short	0x0008


	//----- nvinfo : EIATTR_PARAM_CBANK
	.align		4
        /*0044*/ 	.byte	0x04, 0x0a
        /*0046*/ 	.short	(.L_93 - .L_92)
	.align		4
.L_92:
        /*0048*/ 	.word	index@(.nv.constant0._Z10printGuessPf)
        /*004c*/ 	.short	0x0380
        /*004e*/ 	.short	0x0008


	//----- nvinfo : EIATTR_SW_WAR
	.align		4
.L_93:
        /*0050*/ 	.byte	0x04, 0x36
        /*0052*/ 	.short	(.L_95 - .L_94)
.L_94:
        /*0054*/ 	.word	0x00000008
.L_95:


//--------------------- .nv.info._Z13transferInputPfPS_ --------------------------
	.section	.nv.info._Z13transferInputPfPS_,"",@"SHT_CUDA_INFO"
	.sectionflags	@""
	.align	4


	//----- nvinfo : EIATTR_CUDA_API_VERSION
	.align		4
        /*0000*/ 	.byte	0x04, 0x37
        /*0002*/ 	.short	(.L_97 - .L_96)
.L_96:
        /*0004*/ 	.word	0x00000082


	//----- nvinfo : EIATTR_KPARAM_INFO
	.align		4
.L_97:
        /*0008*/ 	.byte	0x04, 0x17
        /*000a*/ 	.short	(.L_99 - .L_98)
.L_98:
        /*000c*/ 	.word	0x00000000
        /*0010*/ 	.short	0x0001
        /*0012*/ 	.short	0x0008
        /*0014*/ 	.byte	0x00, 0xf5, 0x21, 0x00


	//----- nvinfo : EIATTR_KPARAM_INFO
	.align		4
.L_99:
        /*0018*/ 	.byte	0x04, 0x17
        /*001a*/ 	.short	(.L_101 - .L_100)
.L_100:
        /*001c*/ 	.word	0x00000000
        /*0020*/ 	.short	0x0000
        /*0022*/ 	.short	0x0000
        /*0024*/ 	.byte	0x00, 0xf5, 0x21, 0x00


	//----- nvinfo : EIATTR_SPARSE_MMA_MASK
	.align		4
.L_101:
        /*0028*/ 	.byte	0x03, 0x50
        /*002a*/ 	.short	0x0000


	//----- nvinfo : EIATTR_MAXREG_COUNT
	.align		4
        /*002c*/ 	.byte	0x03, 0x1b
        /*002e*/ 	.short	0x00ff


	//----- nvinfo : EIATTR_MERCURY_ISA_VERSION
	.align		4
        /*0030*/ 	.byte	0x03, 0x5f
        /*0032*/ 	.short	0x0101


	//----- nvinfo : EIATTR_VRC_CTA_INIT_COUNT
	.align		4
        /*0034*/ 	.byte	0x02, 0x4a
	.zero		1
	.zero		1


	//----- nvinfo : EIATTR_EXIT_INSTR_OFFSETS
	.align		4
        /*0038*/ 	.byte	0x04, 0x1c
        /*003a*/ 	.short	(.L_103 - .L_102)


	//   ....[0]....
.L_102:
        /*003c*/ 	.word	0x00000150


	//----- nvinfo : EIATTR_CBANK_PARAM_SIZE
	.align		4
.L_103:
        /*0040*/ 	.byte	0x03, 0x19
        /*0042*/ 	.short	0x0010


	//----- nvinfo : EIATTR_PARAM_CBANK
	.align		4
        /*0044*/ 	.byte	0x04, 0x0a
        /*0046*/ 	.short	(.L_105 - .L_104)
	.align		4
.L_104:
        /*0048*/ 	.word	index@(.nv.constant0._Z13transferInputPfPS_)
        /*004c*/ 	.short	0x0380
        /*004e*/ 	.short	0x0010


	//----- nvinfo : EIATTR_SW_WAR
	.align		4
.L_105:
        /*0050*/ 	.byte	0x04, 0x36
        /*0052*/ 	.short	(.L_107 - .L_106)
.L_106:
        /*0054*/ 	.word	0x00000008
.L_107:


//--------------------- .nv.info._Z11initWeightsPfj --------------------------
	.section	.nv.info._Z11initWeightsPfj,"",@"SHT_CUDA_INFO"
	.sectionflags	@""
	.align	4


	//----- nvinfo : EIATTR_CUDA_API_VERSION
	.align		4
        /*0000*/ 	.byte	0x04, 0x37
        /*0002*/ 	.short	(.L_109 - .L_108)
.L_108:
        /*0004*/ 	.word	0x00000082


	//----- nvinfo : EIATTR_KPARAM_INFO
	.align		4
.L_109:
        /*0008*/ 	.byte	0x04, 0x17
        /*000a*/ 	.short	(.L_111 - .L_110)
.L_110:
        /*000c*/ 	.word	0x00000000
        /*0010*/ 	.short	0x0001
        /*0012*/ 	.short	0x0008
        /*0014*/ 	.byte	0x00, 0xf0, 0x11, 0x00


	//----- nvinfo : EIATTR_KPARAM_INFO
	.align		4
.L_111:
        /*0018*/ 	.byte	0x04, 0x17
        /*001a*/ 	.short	(.L_113 - .L_112)
.L_112:
        /*001c*/ 	.word	0x00000000
        /*0020*/ 	.short	0x0000
        /*0022*/ 	.short	0x0000
        /*0024*/ 	.byte	0x00, 0xf5, 0x21, 0x00


	//----- nvinfo : EIATTR_SPARSE_MMA_MASK
	.align		4
.L_113:
        /*0028*/ 	.byte	0x03, 0x50
        /*002a*/ 	.short	0x0000


	//----- nvinfo : EIATTR_MAXREG_COUNT
	.align		4
        /*002c*/ 	.byte	0x03, 0x1b
        /*002e*/ 	.short	0x00ff


	//----- nvinfo : EIATTR_MERCURY_ISA_VERSION
	.align		4
        /*0030*/ 	.byte	0x03, 0x5f
        /*0032*/ 	.short	0x0101


	//----- nvinfo : EIATTR_VRC_CTA_INIT_COUNT
	.align		4
        /*0034*/ 	.byte	0x02, 0x4a
	.zero		1
	.zero		1


	//----- nvinfo : EIATTR_EXIT_INSTR_OFFSETS
	.align		4
        /*0038*/ 	.byte	0x04, 0x1c
        /*003a*/ 	.short	(.L_115 - .L_114)


	//   ....[0]....
.L_114:
        /*003c*/ 	.word	0x000003a0


	//   ....[1]....
        /*0040*/ 	.word	0x000003d0


	//----- nvinfo : EIATTR_CRS_STACK_SIZE
	.align		4
.L_115:
        /*0044*/ 	.byte	0x04, 0x1e
        /*0046*/ 	.short	(.L_117 - .L_116)
.L_116:
        /*0048*/ 	.word	0x00000000


	//----- nvinfo : EIATTR_CBANK_PARAM_SIZE
	.align		4
.L_117:
        /*004c*/ 	.byte	0x03, 0x19
        /*004e*/ 	.short	0x000c


	//----- nvinfo : EIATTR_PARAM_CBANK
	.align		4
        /*0050*/ 	.byte	0x04, 0x0a
        /*0052*/ 	.short	(.L_119 - .L_118)
	.align		4
.L_118:
        /*0054*/ 	.word	index@(.nv.constant0._Z11initWeightsPfj)
        /*0058*/ 	.short	0x0380
        /*005a*/ 	.short	0x000c


	//----- nvinfo : EIATTR_SW_WAR
	.align		4
.L_119:
        /*005c*/ 	.byte	0x04, 0x36
        /*005e*/ 	.short	(.L_121 - .L_120)
.L_120:
        /*0060*/ 	.word	0x00000008
.L_121:


//--------------------- .nv.info._Z12weightUpdatePfS_S_ --------------------------
	.section	.nv.info._Z12weightUpdatePfS_S_,"",@"SHT_CUDA_INFO"
	.sectionflags	@""
	.align	4


	//----- nvinfo : EIATTR_CUDA_API_VERSION
	.align		4
        /*0000*/ 	.byte	0x04, 0x37
        /*0002*/ 	.short	(.L_123 - .L_122)
.L_122:
        /*0004*/ 	.word	0x00000082


	//----- nvinfo : EIATTR_KPARAM_INFO
	.align		4
.L_123:
        /*0008*/ 	.byte	0x04, 0x17
        /*000a*/ 	.short	(.L_125 - .L_124)
.L_124:
        /*000c*/ 	.word	0x00000000
        /*0010*/ 	.short	0x0002
        /*0012*/ 	.short	0x0010
        /*0014*/ 	.byte	0x00, 0xf5, 0x21, 0x00


	//----- nvinfo : EIATTR_KPARAM_INFO
	.align		4
.L_125:
        /*0018*/ 	.byte	0x04, 0x17
        /*001a*/ 	.short	(.L_127 - .L_126)
.L_126:
        /*001c*/ 	.word	0x00000000
        /*0020*/ 	.short	0x0001
        /*0022*/ 	.short	0x0008
        /*0024*/ 	.byte	0x00, 0xf5, 0x21, 0x00


	//----- nvinfo : EIATTR_KPARAM_INFO
	.align		4
.L_127:
        /*0028*/ 	.byte	0x04, 0x17
        /*002a*/ 	.short	(.L_129 - .L_128)
.L_128:
        /*002c*/ 	.word	0x00000000
        /*0030*/ 	.short	0x0000
        /*0032*/ 	.short	0x0000
        /*0034*/ 	.byte	0x00, 0xf5, 0x21, 0x00


	//----- nvinfo : EIATTR_SPARSE_MMA_MASK
	.align		4
.L_129:
        /*0038*/ 	.byte	0x03, 0x50
        /*003a*/ 	.short	0x0000


	//----- nvinfo : EIATTR_MAXREG_COUNT
	.align		4
        /*003c*/ 	.byte	0x03, 0x1b
        /*003e*/ 	.short	0x00ff


	//----- nvinfo : EIATTR_MERCURY_ISA_VERSION
	.align		4
        /*0040*/ 	.byte	0x03, 0x5f
        /*0042*/ 	.short	0x0101


	//----- nvinfo : EIATTR_VRC_CTA_INIT_COUNT
	.align		4
        /*0044*/ 	.byte	0x02, 0x4a
	.zero		1
	.zero		1


	//----- nvinfo : EIATTR_EXIT_INSTR_OFFSETS
	.align		4
        /*0048*/ 	.byte	0x04, 0x1c
        /*004a*/ 	.short	(.L_131 - .L_130)


	//   ....[0]....
.L_130:
        /*004c*/ 	.word	0x00000190


	//----- nvinfo : EIATTR_CBANK_PARAM_SIZE
	.align		4
.L_131:
        /*0050*/ 	.byte	0x03, 0x19
        /*0052*/ 	.short	0x0018


	//----- nvinfo : EIATTR_PARAM_CBANK
	.align		4
        /*0054*/ 	.byte	0x04, 0x0a
        /*0056*/ 	.short	(.L_133 - .L_132)
	.align		4
.L_132:
        /*0058*/ 	.word	index@(.nv.constant0._Z12weightUpdatePfS_S_)
        /*005c*/ 	.short	0x0380
        /*005e*/ 	.short	0x0018


	//----- nvinfo : EIATTR_SW_WAR
	.align		4
.L_133:
        /*0060*/ 	.byte	0x04, 0x36
        /*0062*/ 	.short	(.L_135 - .L_134)
.L_134:
        /*0064*/ 	.word	0x00000008
.L_135:


//--------------------- .nv.info._Z15deltaCalcHiddenPfS_ --------------------------
	.section	.nv.info._Z15deltaCalcHiddenPfS_,"",@"SHT_CUDA_INFO"
	.sectionflags	@""
	.align	4


	//----- nvinfo : EIATTR_CUDA_API_VERSION
	.align		4
        /*0000*/ 	.byte	0x04, 0x37
        /*0002*/ 	.short	(.L_137 - .L_136)
.L_136:
        /*0004*/ 	.word	0x00000082


	//----- nvinfo : EIATTR_KPARAM_INFO
	.align		4
.L_137:
        /*0008*/ 	.byte	0x04, 0x17
        /*000a*/ 	.short	(.L_139 - .L_138)
.L_138:
        /*000c*/ 	.word	0x00000000
        /*0010*/ 	.short	0x0001
        /*0012*/ 	.short	0x0008
        /*0014*/ 	.byte	0x00, 0xf5, 0x21, 0x00


	//----- nvinfo : EIATTR_KPARAM_INFO
	.align		4
.L_139:
        /*0018*/ 	.byte	0x04, 0x17
        /*001a*/ 	.short	(.L_141 - .L_140)
.L_140:
        /*001c*/ 	.word	0x00000000
        /*0020*/ 	.short	0x0000
        /*0022*/ 	.short	0x0000
        /*0024*/ 	.byte	0x00, 0xf5, 0x21, 0x00


	//----- nvinfo : EIATTR_SPARSE_MMA_MASK
	.align		4
.L_141:
        /*0028*/ 	.byte	0x03, 0x50
        /*002a*/ 	.short	0x0000


	//----- nvinfo : EIATTR_MAXREG_COUNT
	.align		4
        /*002c*/ 	.byte	0x03, 0x1b
        /*002e*/ 	.short	0x00ff


	//----- nvinfo : EIATTR_MERCURY_ISA_VERSION
	.align		4
        /*0030*/ 	.byte	0x03, 0x5f
        /*0032*/ 	.short	0x0101


	//----- nvinfo : EIATTR_VRC_CTA_INIT_COUNT
	.align		4
        /*0034*/ 	.byte	0x02, 0x4a
	.zero		1
	.zero		1


	//----- nvinfo : EIATTR_EXIT_INSTR_OFFSETS
	.align		4
        /*0038*/ 	.byte	0x04, 0x1c
        /*003a*/ 	.short	(.L_143 - .L_142)


	//   ....[0]....
.L_142:
        /*003c*/ 	.word	0x00000270


	//----- nvinfo : EIATTR_CRS_STACK_SIZE
	.align		4
.L_143:
        /*0040*/ 	.byte	0x04, 0x1e
        /*0042*/ 	.short	(.L_145 - .L_144)
.L_144:
        /*0044*/ 	.word	0x00000000


	//----- nvinfo : EIATTR_CBANK_PARAM_SIZE
	.align		4
.L_145:
        /*0048*/ 	.byte	0x03, 0x19
        /*004a*/ 	.short	0x0010


	//----- nvinfo : EIATTR_PARAM_CBANK
	.align		4
        /*004c*/ 	.byte	0x04, 0x0a
        /*004e*/ 	.short	(.L_147 - .L_146)
	.align		4
.L_146:
        /*0050*/ 	.word	index@(.nv.constant0._Z15deltaCalcHiddenPfS_)
        /*0054*/ 	.short	0x0380
        /*0056*/ 	.short	0x0010


	//----- nvinfo : EIATTR_SW_WAR
	.align		4
.L_147:
        /*0058*/ 	.byte	0x04, 0x36
        /*005a*/ 	.short	(.L_149 - .L_148)
.L_148:
        /*005c*/ 	.word	0x00000008
.L_149:


//--------------------- .nv.info._Z15deltaCalcOutputPfS_S_ --------------------------
	.section	.nv.info._Z15deltaCalcOutputPfS_S_,"",@"SHT_CUDA_INFO"
	.sectionflags	@""
	.align	4


	//----- nvinfo : EIATTR_CUDA_API_VERSION
	.align		4
        /*0000*/ 	.byte	0x04, 0x37
        /*0002*/ 	.short	(.L_151 - .L_150)
.L_150:
        /*0004*/ 	.word	0x00000082


	//----- nvinfo : EIATTR_KPARAM_INFO
	.align		4
.L_151:
        /*0008*/ 	.byte	0x04, 0x17
        /*000a*/ 	.short	(.L_153 - .L_152)
.L_152:
        /*000c*/ 	.word	0x00000000
        /*0010*/ 	.short	0x0002
        /*0012*/ 	.short	0x0010
        /*0014*/ 	.byte	0x00, 0xf5, 0x21, 0x00


	//----- nvinfo : EIATTR_KPARAM_INFO
	.align		4
.L_153:
        /*0018*/ 	.byte	0x04, 0x17
        /*001a*/ 	.short	(.L_155 - .L_154)
.L_154:
        /*001c*/ 	.word	0x00000000
        /*0020*/ 	.short	0x0001
        /*0022*/ 	.short	0x0008
        /*0024*/ 	.byte	0x00, 0xf5, 0x21, 0x00


	//----- nvinfo : EIATTR_KPARAM_INFO
	.align		4
.L_155:
        /*0028*/ 	.byte	0x04, 0x17
        /*002a*/ 	.short	(.L_157 - .L_156)
.L_156:
        /*002c*/ 	.word	0x00000000
        /*0030*/ 	.short	0x0000
        /*0032*/ 	.short	0x0000
        /*0034*/ 	.byte	0x00, 0xf5, 0x21, 0x00


	//----- nvinfo : EIATTR_SPARSE_MMA_MASK
	.align		4
.L_157:
        /*0038*/ 	.byte	0x03, 0x50
        /*003a*/ 	.short	0x0000


	//----- nvinfo : EIATTR_MAXREG_COUNT
	.align		4
        /*003c*/ 	.byte	0x03, 0x1b
        /*003e*/ 	.short	0x00ff


	//----- nvinfo : EIATTR_MERCURY_ISA_VERSION
	.align		4
        /*0040*/ 	.byte	0x03, 0x5f
        /*0042*/ 	.short	0x0101


	//----- nvinfo : EIATTR_VRC_CTA_INIT_COUNT
	.align		4
        /*0044*/ 	.byte	0x02, 0x4a
	.zero		1
	.zero		1


	//----- nvinfo : EIATTR_EXIT_INSTR_OFFSETS
	.align		4
        /*0048*/ 	.byte	0x04, 0x1c
        /*004a*/ 	.short	(.L_159 - .L_158)


	//   ....[0]....
.L_158:
        /*004c*/ 	.word	0x000002b0


	//----- nvinfo : EIATTR_CRS_STACK_SIZE
	.align		4
.L_159:
        /*0050*/ 	.byte	0x04, 0x1e
        /*0052*/ 	.short	(.L_161 - .L_160)
.L_160:
        /*0054*/ 	.word	0x00000000


	//----- nvinfo : EIATTR_CBANK_PARAM_SIZE
	.align		4
.L_161:
        /*0058*/ 	.byte	0x03, 0x19
        /*005a*/ 	.short	0x0018


	//----- nvinfo : EIATTR_PARAM_CBANK
	.align		4
        /*005c*/ 	.byte	0x04, 0x0a
        /*005e*/ 	.short	(.L_163 - .L_162)
	.align		4
.L_162:
        /*0060*/ 	.word	index@(.nv.constant0._Z15deltaCalcOutputPfS_S_)
        /*0064*/ 	.short	0x0380
        /*0066*/ 	.short	0x0018


	//----- nvinfo : EIATTR_SW_WAR
	.align		4
.L_163:
        /*0068*/ 	.byte	0x04, 0x36
        /*006a*/ 	.short	(.L_165 - .L_164)
.L_164:
        /*006c*/ 	.word	0x00000008
.L_165:


//--------------------- .nv.info._Z7sigmoidPf     --------------------------
	.section	.nv.info._Z7sigmoidPf,"",@"SHT_CUDA_INFO"
	.sectionflags	@""
	.align	4


	//----- nvinfo : EIATTR_CUDA_API_VERSION
	.align		4
        /*0000*/ 	.byte	0x04, 0x37
        /*0002*/ 	.short	(.L_167 - .L_166)
.L_166:
        /*0004*/ 	.word	0x00000082


	//----- nvinfo : EIATTR_KPARAM_INFO
	.align		4
.L_167:
        /*0008*/ 	.byte	0x04, 0x17
        /*000a*/ 	.short	(.L_169 - .L_168)
.L_168:
        /*000c*/ 	.word	0x00000000
        /*0010*/ 	.short	0x0000
        /*0012*/ 	.short	0x0000
        /*0014*/ 	.byte	0x00, 0xf5, 0x21, 0x00


	//----- nvinfo : EIATTR_SPARSE_MMA_MASK
	.align		4
.L_169:
        /*0018*/ 	.byte	0x03, 0x50
        /*001a*/ 	.short	0x0000


	//----- nvinfo : EIATTR_MAXREG_COUNT
	.align		4
        /*001c*/ 	.byte	0x03, 0x1b
        /*001e*/ 	.short	0x00ff


	//----- nvinfo : EIATTR_MERCURY_ISA_VERSION
	.align		4
        /*0020*/ 	.byte	0x03, 0x5f
        /*0022*/ 	.short	0x0101


	//----- nvinfo : EIATTR_VRC_CTA_INIT_COUNT
	.align		4
        /*0024*/ 	.byte	0x02, 0x4a
	.zero		1
	.zero		1


	//----- nvinfo : EIATTR_EXIT_INSTR_OFFSETS
	.align		4
        /*0028*/ 	.byte	0x04, 0x1c
        /*002a*/ 	.short	(.L_171 - .L_170)


	//   ....[0]....
.L_170:
        /*002c*/ 	.word	0x00000210


	//----- nvinfo : EIATTR_CRS_STACK_SIZE
	.align		4
.L_171:
        /*0030*/ 	.byte	0x04, 0x1e
        /*0032*/ 	.short	(.L_173 - .L_172)
.L_172:
        /*0034*/ 	.word	0x00000000


	//----- nvinfo : EIATTR_CBANK_PARAM_SIZE
	.align		4
.L_173:
        /*0038*/ 	.byte	0x03, 0x19
        /*003a*/ 	.short	0x0008


	//----- nvinfo : EIATTR_PARAM_CBANK
	.align		4
        /*003c*/ 	.byte	0x04, 0x0a
        /*003e*/ 	.short	(.L_175 - .L_174)
	.align		4
.L_174:
        /*0040*/ 	.word	index@(.nv.constant0._Z7sigmoidPf)
        /*0044*/ 	.short	0x0380
        /*0046*/ 	.short	0x0008


	//----- nvinfo : EIATTR_SW_WAR
	.align		4
.L_175:
        /*0048*/ 	.byte	0x04, 0x36
        /*004a*/ 	.short	(.L_177 - .L_176)
.L_176:
        /*004c*/ 	.word	0x00000008
.L_177:


//--------------------- .nv.callgraph             --------------------------
	.section	.nv.callgraph,"",@"SHT_CUDA_CALLGRAPH"
	.align	4
	.sectionentsize	8
	.align		4
        /*0000*/ 	.word	0x00000000
	.align		4
        /*0004*/ 	.word	0xffffffff
	.align		4
        /*0008*/ 	.word	index@(_Z10printErrorPfS_)
	.align		4
        /*000c*/ 	.word	index@(vprintf)
	.align		4
        /*0010*/ 	.word	index@(_Z10printGuessPf)
	.align		4
        /*0014*/ 	.word	index@(vprintf)
	.align		4
        /*0018*/ 	.word	0x00000000
	.align		4
        /*001c*/ 	.word	0xfffffffe
	.align		4
        /*0020*/ 	.word	0x00000000
	.align		4
        /*0024*/ 	.word	0xfffffffd
	.align		4
        /*0028*/ 	.word	0x00000000
	.align		4
        /*002c*/ 	.word	0xfffffffc


//--------------------- .nv.constant4             --------------------------
	.section	.nv.constant4,"a",@progbits
	.align	8
	.align		8
.nv.constant4:
        /*0000*/ 	.dword	vprintf
	.align		8
        /*0008*/ 	.dword	precalc_xorwow_matrix
	.align		8
        /*0010*/ 	.dword	precalc_xorwow_offset_matrix
	.align		8
        /*0018*/ 	.dword	mrg32k3aM1
	.align		8
        /*0020*/ 	.dword	mrg32k3aM2
	.align		8
        /*0028*/ 	.dword	mrg32k3aM1SubSeq
	.align		8
        /*0030*/ 	.dword	mrg32k3aM2SubSeq
	.align		8
        /*0038*/ 	.dword	mrg32k3aM1Seq
	.align		8
        /*0040*/ 	.dword	mrg32k3aM2Seq
	.align		8
        /*0048*/ 	.dword	$str


//--------------------- .nv.constant3             --------------------------
	.section	.nv.constant3,"a",@progbits
	.align	8
.nv.constant3:
	.type		__cr_lgamma_table,@object
	.size		__cr_lgamma_table,(.L_8 - __cr_lgamma_table)
__cr_lgamma_table:
        /*0000*/ 	.byte	0x00, 0x00, 0x00, 0x00, 0x00, 0x00, 0x00, 0x00, 0x00, 0x00, 0x00, 0x00, 0x00, 0x00, 0x00, 0x00
        /*0010*/ 	.byte	0xef, 0x39, 0xfa, 0xfe, 0x42, 0x2e, 0xe6, 0x3f, 0x02, 0x20, 0x2a, 0xfa, 0x0b, 0xab, 0xfc, 0x3f
        /*0020*/ 	.byte	0xf9, 0x2c, 0x92, 0x7c, 0xa7, 0x6c, 0x09, 0x40, 0xc9, 0x79, 0x44, 0x3c, 0x64, 0x26, 0x13, 0x40
        /*0030*/ 	.byte	0xca, 0x01, 0xcf, 0x3a, 0x27, 0x51, 0x1a, 0x40, 0x30, 0xcc, 0x2d, 0xf3, 0xe1, 0x0c, 0x21, 0x40
        /*0040*/ 	.byte	0x0d, 0xb7, 0xfc, 0x82, 0x8e, 0x35, 0x25, 0x40
.L_8:


//--------------------- .text._Z10printErrorPfS_  --------------------------
	.section	.text._Z10printErrorPfS_,"ax",@progbits
	.align	128
        .global         _Z10printErrorPfS_
        .type           _Z10printErrorPfS_,@function
        .size           _Z10printErrorPfS_,(.L_x_52 - _Z10printErrorPfS_)
        .other          _Z10printErrorPfS_,@"STO_CUDA_ENTRY STV_DEFAULT"
_Z10printErrorPfS_:
.text._Z10printErrorPfS_:
[----:B------:R-:W0:Y:S01]  /*0000*/  LDC R1, c[0x0][0x37c] ;  /* 0x0000df00ff017b82 */ /* 0x000e220000000800 */
[----:B------:R-:W1:Y:S01]  /*0010*/  S2R R0, SR_TID.X ;  /* 0x0000000000007919 */ /* 0x000e620000002100 */
[----:B------:R-:W2:Y:S06]  /*0020*/  LDCU UR6, c[0x0][0x2fc] ;  /* 0x00005f80ff0677ac */ /* 0x000eac0008000800 */
[----:B------:R-:W1:Y:S01]  /*0030*/  S2UR UR7, SR_CTAID.X ;  /* 0x00000000000779c3 */ /* 0x000e620000002500 */
[----:B0-----:R-:W-:Y:S01]  /*0040*/  IADD3 R1, PT, PT, R1, -0x8, RZ ;  /* 0xfffffff801017810 */ /* 0x001fe20007ffe0ff */
[----:B------:R-:W0:Y:S06]  /*0050*/  LDCU.64 UR4, c[0x0][0x358] ;  /* 0x00006b00ff0477ac */ /* 0x000e2c0008000a00 */
[----:B------:R-:W3:Y:S08]  /*0060*/  LDC.64 R8, c[0x0][0x380] ;  /* 0x0000e000ff087b82 */ /* 0x000ef00000000a00 */
[----:B------:R-:W4:Y:S01]  /*0070*/  LDC.64 R2, c[0x0][0x388] ;  /* 0x0000e200ff027b82 */ /* 0x000f220000000a00 */
[----:B------:R-:W-:Y:S01]  /*0080*/  MOV R12, 0x0 ;  /* 0x00000000000c7802 */ /* 0x000fe20000000f00 */
[----:B------:R-:W5:Y:S06]  /*0090*/  LDCU.64 UR8, c[0x4][0x48] ;  /* 0x01000900ff0877ac */ /* 0x000f6c0008000a00 */
[----:B------:R-:W1:Y:S02]  /*00a0*/  LDC R5, c[0x0][0x360] ;  /* 0x0000d800ff057b82 */ /* 0x000e640000000800 */
[----:B-1----:R-:W-:-:S04]  /*00b0*/  IMAD R5, R5, UR7, R0 ;  /* 0x0000000705057c24 */ /* 0x002fc8000f8e0200 */
[----:B---3--:R-:W-:-:S04]  /*00c0*/  IMAD.WIDE R8, R5, 0x4, R8 ;  /* 0x0000000405087825 */ /* 0x008fc800078e0208 */
[----:B----4-:R-:W-:Y:S02]  /*00d0*/  IMAD.WIDE R2, R5, 0x4, R2 ;  /* 0x0000000405027825 */ /* 0x010fe400078e0202 */
[----:B0-----:R-:W3:Y:S04]  /*00e0*/  LDG.E R9, desc[UR4][R8.64] ;  /* 0x0000000408097981 */ /* 0x001ee8000c1e1900 */
[----:B------:R-:W3:Y:S01]  /*00f0*/  LDG.E R0, desc[UR4][R2.64] ;  /* 0x0000000402007981 */ /* 0x000ee2000c1e1900 */
[----:B------:R-:W0:Y:S01]  /*0100*/  LDCU UR4, c[0x0][0x2f8] ;  /* 0x00005f00ff0477ac */ /* 0x000e220008000800 */
[----:B------:R-:W1:Y:S01]  /*0110*/  LDC.64 R12, c[0x4][R12] ;  /* 0x010000000c0c7b82 */ /* 0x000e620000000a00 */
[----:B-----5:R-:W-:Y:S02]  /*0120*/  MOV R4, UR8 ;  /* 0x0000000800047c02 */ /* 0x020fe40008000f00 */
[----:B------:R-:W-:-:S02]  /*0130*/  MOV R5, UR9 ;  /* 0x0000000900057c02 */ /* 0x000fc40008000f00 */
[----:B0-----:R-:W-:-:S04]  /*0140*/  IADD3 R6, P0, PT, R1, UR4, RZ ;  /* 0x0000000401067c10 */ /* 0x001fc8000ff1e0ff */
[----:B--2---:R-:W-:Y:S01]  /*0150*/  IADD3.X R7, PT, PT, RZ, UR6, RZ, P0, !PT ;  /* 0x00000006ff077c10 */ /* 0x004fe200087fe4ff */
[----:B---3--:R-:W-:-:S04]  /*0160*/  FADD R0, R0, -R9 ;  /* 0x8000000900007221 */ /* 0x008fc80000000000 */
[----:B------:R-:W0:Y:S02]  /*0170*/  F2F.F64.F32 R10, R0 ;  /* 0x00000000000a7310 */ /* 0x000e240000201800 */
[----:B01----:R0:W-:Y:S02]  /*0180*/  STL.64 [R1], R10 ;  /* 0x0000000a01007387 */ /* 0x0031e40000100a00 */
[----:B------:R-:W-:-:S07]  /*0190*/  LEPC R20, `(.L_x_0) ;  /* 0x000000001014794e */ /* 0x000fce0000000000 */
[----:B0-----:R-:W-:Y:S05]  /*01a0*/  CALL.ABS.NOINC R12 ;  /* 0x000000000c007343 */ /* 0x001fea0003c00000 */
.L_x_0:
[----:B------:R-:W-:Y:S05]  /*01b0*/  EXIT ;  /* 0x000000000000794d */ /* 0x000fea0003800000 */
.L_x_1:
[----:B------:R-:W-:-:S00]  /*01c0*/  BRA `(.L_x_1) ;  /* 0xfffffffc00fc7947 */ /* 0x000fc0000383ffff */
[----:B------:R-:W-:-:S00]  /*01d0*/  NOP ;  /* 0x0000000000007918 */ /* 0x000fc00000000000 */
        /* <DEDUP_REMOVED lines=10> */
.L_x_52:


//--------------------- .text._Z10printGuessPf    --------------------------
	.section	.text._Z10printGuessPf,"ax",@progbits
	.align	128
        .global         _Z10printGuessPf
        .type           _Z10printGuessPf,@function
        .size           _Z10printGuessPf,(.L_x_53 - _Z10printGuessPf)
        .other          _Z10printGuessPf,@"STO_CUDA_ENTRY STV_DEFAULT"
_Z10printGuessPf:
.text._Z10printGuessPf:
[----:B------:R-:W0:Y:S08]  /*0000*/  LDC R1, c[0x0][0x37c] ;  /* 0x0000df00ff017b82 */ /* 0x000e300000000800 */
[----:B------:R-:W1:Y:S01]  /*0010*/  LDC.64 R2, c[0x0][0x380] ;  /* 0x0000e000ff027b82 */ /* 0x000e620000000a00 */
[----:B------:R-:W1:Y:S01]  /*0020*/  LDCU.64 UR4, c[0x0][0x358] ;  /* 0x00006b00ff0477ac */ /* 0x000e620008000a00 */
[----:B0-----:R-:W-:Y:S01]  /*0030*/  VIADD R1, R1, 0xfffffff8 ;  /* 0xfffffff801017836 */ /* 0x001fe20000000000 */
[----:B------:R-:W0:Y:S01]  /*0040*/  LDCU.64 UR6, c[0x4][0x48] ;  /* 0x01000900ff0677ac */ /* 0x000e220008000a00 */
[----:B-1----:R-:W2:Y:S01]  /*0050*/  LDG.E R2, desc[UR4][R2.64] ;  /* 0x0000000402027981 */ /* 0x002ea2000c1e1900 */
[----:B------:R-:W-:Y:S01]  /*0060*/  MOV R0, 0x0 ;  /* 0x0000000000007802 */ /* 0x000fe20000000f00 */
[----:B------:R-:W1:Y:S01]  /*0070*/  LDCU UR4, c[0x0][0x2f8] ;  /* 0x00005f00ff0477ac */ /* 0x000e620008000800 */
[----:B0-----:R-:W-:Y:S01]  /*0080*/  IMAD.U32 R4, RZ, RZ, UR6 ;  /* 0x00000006ff047e24 */ /* 0x001fe2000f8e00ff */
[----:B------:R-:W-:Y:S01]  /*0090*/  MOV R5, UR7 ;  /* 0x0000000700057c02 */ /* 0x000fe20008000f00 */
[----:B------:R0:W3:Y:S01]  /*00a0*/  LDC.64 R10, c[0x4][R0] ;  /* 0x01000000000a7b82 */ /* 0x0000e20000000a00 */
[----:B------:R-:W4:Y:S01]  /*00b0*/  LDCU UR5, c[0x0][0x2fc] ;  /* 0x00005f80ff0577ac */ /* 0x000f220008000800 */
[----:B-1----:R-:W-:-:S05]  /*00c0*/  IADD3 R6, P0, PT, R1, UR4, RZ ;  /* 0x0000000401067c10 */ /* 0x002fca000ff1e0ff */
[----:B----4-:R-:W-:Y:S01]  /*00d0*/  IMAD.X R7, RZ, RZ, UR5, P0 ;  /* 0x00000005ff077e24 */ /* 0x010fe200080e06ff */
[----:B--2---:R-:W1:Y:S02]  /*00e0*/  F2F.F64.F32 R8, R2 ;  /* 0x0000000200087310 */ /* 0x004e640000201800 */
[----:B-1-3--:R0:W-:Y:S05]  /*00f0*/  STL.64 [R1], R8 ;  /* 0x0000000801007387 */ /* 0x00a1ea0000100a00 */
[----:B------:R-:W-:-:S07]  /*0100*/  LEPC R20, `(.L_x_2) ;  /* 0x000000001014794e */ /* 0x000fce0000000000 */
[----:B0-----:R-:W-:Y:S05]  /*0110*/  CALL.ABS.NOINC R10 ;  /* 0x000000000a007343 */ /* 0x001fea0003c00000 */
.L_x_2:
[----:B------:R-:W-:Y:S05]  /*0120*/  EXIT ;  /* 0x000000000000794d */ /* 0x000fea0003800000 */
.L_x_3:
        /* <DEDUP_REMOVED lines=13> */
.L_x_53:


//--------------------- .text._Z13transferInputPfPS_ --------------------------
	.section	.text._Z13transferInputPfPS_,"ax",@progbits
	.align	128
        .global         _Z13transferInputPfPS_
        .type           _Z13transferInputPfPS_,@function
        .size           _Z13transferInputPfPS_,(.L_x_54 - _Z13transferInputPfPS_)
        .other          _Z13transferInputPfPS_,@"STO_CUDA_ENTRY STV_DEFAULT"
_Z13transferInputPfPS_:
.text._Z13transferInputPfPS_:
[----:B------:R-:W-:Y:S01]  /*0000*/  LDC R1, c[0x0][0x37c] ;  /* 0x0000df00ff017b82 */ /* 0x000fe20000000800 */
[----:B------:R-:W0:Y:S07]  /*0010*/  S2R R9, SR_TID.Y ;  /* 0x0000000000097919 */ /* 0x000e2e0000002200 */
[----:B------:R-:W1:Y:S01]  /*0020*/  LDC R6, c[0x0][0x360] ;  /* 0x0000d800ff067b82 */ /* 0x000e620000000800 */
[----:B------:R-:W2:Y:S01]  /*0030*/  LDCU.64 UR4, c[0x0][0x358] ;  /* 0x00006b00ff0477ac */ /* 0x000ea20008000a00 */
[----:B------:R-:W1:Y:S06]  /*0040*/  S2R R7, SR_TID.X ;  /* 0x0000000000077919 */ /* 0x000e6c0000002100 */
[----:B------:R-:W0:Y:S08]  /*0050*/  S2UR UR7, SR_CTAID.Y ;  /* 0x00000000000779c3 */ /* 0x000e300000002600 */
[----:B------:R-:W0:Y:S01]  /*0060*/  LDC R0, c[0x0][0x364] ;  /* 0x0000d900ff007b82 */ /* 0x000e220000000800 */
[----:B------:R-:W3:Y:S07]  /*0070*/  LDCU UR8, c[0x0][0x370] ;  /* 0x00006e00ff0877ac */ /* 0x000eee0008000800 */
[----:B------:R-:W1:Y:S08]  /*0080*/  S2UR UR6, SR_CTAID.X ;  /* 0x00000000000679c3 */ /* 0x000e700000002500 */
[----:B------:R-:W4:Y:S08]  /*0090*/  LDC.64 R4, c[0x0][0x388] ;  /* 0x0000e200ff047b82 */ /* 0x000f300000000a00 */
[----:B------:R-:W5:Y:S01]  /*00a0*/  LDC.64 R2, c[0x0][0x380] ;  /* 0x0000e000ff027b82 */ /* 0x000f620000000a00 */
[----:B0-----:R-:W-:-:S02]  /*00b0*/  IMAD R0, R0, UR7, R9 ;  /* 0x0000000700007c24 */ /* 0x001fc4000f8e0209 */
[C---:B-1----:R-:W-:Y:S02]  /*00c0*/  IMAD R7, R6.reuse, UR6, R7 ;  /* 0x0000000606077c24 */ /* 0x042fe4000f8e0207 */
[----:B---3--:R-:W-:-:S04]  /*00d0*/  IMAD R6, R6, UR8, RZ ;  /* 0x0000000806067c24 */ /* 0x008fc8000f8e02ff */
[C---:B------:R-:W-:Y:S02]  /*00e0*/  IMAD R9, R0.reuse, R6, R7 ;  /* 0x0000000600097224 */ /* 0x040fe400078e0207 */
[----:B----4-:R-:W-:-:S06]  /*00f0*/  IMAD.WIDE.U32 R4, R0, 0x8, R4 ;  /* 0x0000000800047825 */ /* 0x010fcc00078e0004 */
[----:B--2---:R-:W2:Y:S01]  /*0100*/  LDG.E.64 R4, desc[UR4][R4.64] ;  /* 0x0000000404047981 */ /* 0x004ea2000c1e1b00 */
[----:B-----5:R-:W-:-:S06]  /*0110*/  IMAD.WIDE R2, R9, 0x4, R2 ;  /* 0x0000000409027825 */ /* 0x020fcc00078e0202 */
[----:B------:R-:W3:Y:S01]  /*0120*/  LDG.E R3, desc[UR4][R2.64] ;  /* 0x0000000402037981 */ /* 0x000ee2000c1e1900 */
[----:B--2---:R-:W-:-:S05]  /*0130*/  IMAD.WIDE R6, R7, 0x4, R4 ;  /* 0x0000000407067825 */ /* 0x004fca00078e0204 */
[----:B---3--:R-:W-:Y:S01]  /*0140*/  STG.E desc[UR4][R6.64], R3 ;  /* 0x0000000306007986 */ /* 0x008fe2000c101904 */
[----:B------:R-:W-:Y:S05]  /*0150*/  EXIT ;  /* 0x000000000000794d */ /* 0x000fea0003800000 */
.L_x_4:
        /* <DEDUP_REMOVED lines=10> */
.L_x_54:


//--------------------- .text._Z11initWeightsPfj  --------------------------
	.section	.text._Z11initWeightsPfj,"ax",@progbits
	.align	128
        .global         _Z11initWeightsPfj
        .type           _Z11initWeightsPfj,@function
        .size           _Z11initWeightsPfj,(.L_x_48 - _Z11initWeightsPfj)
        .other          _Z11initWeightsPfj,@"STO_CUDA_ENTRY STV_DEFAULT"
_Z11initWeightsPfj:
.text._Z11initWeightsPfj:
[----:B------:R-:W-:Y:S01]  /*0000*/  LDC R1, c[0x0][0x37c] ;  /* 0x0000df00ff017b82 */ /* 0x000fe20000000800 */
[----:B------:R-:W0:Y:S07]  /*0010*/  S2R R3, SR_TID.X ;  /* 0x0000000000037919 */ /* 0x000e2e0000002100 */
[----:B------:R-:W0:Y:S01]  /*0020*/  S2UR UR4, SR_CTAID.X ;  /* 0x00000000000479c3 */ /* 0x000e220000002500 */
[----:B------:R-:W1:Y:S07]  /*0030*/  LDCU.64 UR8, c[0x0][0x358] ;  /* 0x00006b00ff0877ac */ /* 0x000e6e0008000a00 */
[----:B------:R-:W0:Y:S08]  /*0040*/  LDC R2, c[0x0][0x360] ;  /* 0x0000d800ff027b82 */ /* 0x000e300000000800 */
[----:B------:R-:W2:Y:S01]  /*0050*/  LDC.64 R4, c[0x0][0x380] ;  /* 0x0000e000ff047b82 */ /* 0x000ea20000000a00 */
[----:B0-----:R-:W-:Y:S01]  /*0060*/  IMAD R2, R2, UR4, R3 ;  /* 0x0000000402027c24 */ /* 0x001fe2000f8e0203 */
[----:B------:R-:W0:Y:S03]  /*0070*/  LDCU UR4, c[0x0][0x388] ;  /* 0x00007100ff0477ac */ /* 0x000e260008000800 */
[----:B--2---:R-:W-:-:S05]  /*0080*/  IMAD.WIDE R4, R2, 0x4, R4 ;  /* 0x0000000402047825 */ /* 0x004fca00078e0204 */
[----:B-1----:R-:W2:Y:S01]  /*0090*/  LDG.E R0, desc[UR8][R4.64] ;  /* 0x0000000804007981 */ /* 0x002ea2000c1e1900 */
[----:B------:R-:W-:Y:S01]  /*00a0*/  BSSY.RECONVERGENT B0, `(.L_x_5) ;  /* 0x000000d000007945 */ /* 0x000fe20003800200 */
[----:B0-----:R-:W-:-:S04]  /*00b0*/  I2FP.F32.U32 R3, UR4 ;  /* 0x0000000400037c45 */ /* 0x001fc80008201000 */
[----:B------:R-:W0:Y:S02]  /*00c0*/  MUFU.RCP R6, R3 ;  /* 0x0000000300067308 */ /* 0x000e240000001000 */
[----:B0-----:R-:W-:-:S04]  /*00d0*/  FFMA R7, -R3, R6, 1 ;  /* 0x3f80000003077423 */ /* 0x001fc80000000106 */
[----:B------:R-:W-:Y:S02]  /*00e0*/  FFMA R7, R6, R7, R6 ;  /* 0x0000000706077223 */ /* 0x000fe40000000006 */
[----:B--2---:R-:W0:Y:S02]  /*00f0*/  FCHK P0, R0, R3 ;  /* 0x0000000300007302 */ /* 0x004e240000000000 */
[----:B------:R-:W-:-:S04]  /*0100*/  FFMA R6, R0, R7, RZ ;  /* 0x0000000700067223 */ /* 0x000fc800000000ff */
[----:B------:R-:W-:-:S04]  /*0110*/  FFMA R8, -R3, R6, R0 ;  /* 0x0000000603087223 */ /* 0x000fc80000000100 */
[----:B------:R-:W-:Y:S01]  /*0120*/  FFMA R7, R7, R8, R6 ;  /* 0x0000000807077223 */ /* 0x000fe20000000006 */
[----:B0-----:R-:W-:Y:S06]  /*0130*/  @!P0 BRA `(.L_x_6) ;  /* 0x00000000000c8947 */ /* 0x001fec0003800000 */
[----:B------:R-:W-:-:S07]  /*0140*/  MOV R6, 0x160 ;  /* 0x0000016000067802 */ /* 0x000fce0000000f00 */
[----:B------:R-:W-:Y:S05]  /*0150*/  CALL.REL.NOINC `($__internal_0_$__cuda_sm3x_div_rn_noftz_f32_slowpath) ;  /* 0x0000000000a07944 */ /* 0x000fea0003c00000 */
[----:B------:R-:W-:-:S07]  /*0160*/  IMAD.MOV.U32 R7, RZ, RZ, R0 ;  /* 0x000000ffff077224 */ /* 0x000fce00078e0000 */
.L_x_6:
[----:B------:R-:W-:Y:S05]  /*0170*/  BSYNC.RECONVERGENT B0 ;  /* 0x0000000000007941 */ /* 0x000fea0003800200 */
.L_x_5:
[----:B------:R0:W-:Y:S01]  /*0180*/  STG.E desc[UR8][R4.64], R7 ;  /* 0x0000000704007986 */ /* 0x0001e2000c101908 */
[----:B------:R-:W-:Y:S01]  /*0190*/  FSETP.GT.AND P0, PT, R7, 5, PT ;  /* 0x40a000000700780b */ /* 0x000fe20003f04000 */
[----:B------:R-:W-:Y:S01]  /*01a0*/  BSSY.RECONVERGENT B0, `(.L_x_7) ;  /* 0x0000009000007945 */ /* 0x000fe20003800200 */
[----:B------:R-:W-:-:S11]  /*01b0*/  IMAD.MOV.U32 R3, RZ, RZ, R7 ;  /* 0x000000ffff037224 */ /* 0x000fd600078e0007 */
[----:B0-----:R-:W-:Y:S05]  /*01c0*/  @!P0 BRA `(.L_x_8) ;  /* 0x0000000000188947 */ /* 0x001fea0003800000 */
[----:B------:R-:W-:Y:S01]  /*01d0*/  BSSY.RECONVERGENT B1, `(.L_x_9) ;  /* 0x0000004000017945 */ /* 0x000fe20003800200 */
.L_x_10:
[----:B------:R-:W-:-:S05]  /*01e0*/  FMUL R3, R3, 0.5 ;  /* 0x3f00000003037820 */ /* 0x000fca0000400000 */
[----:B------:R-:W-:-:S13]  /*01f0*/  FSETP.GT.AND P0, PT, R3, 5, PT ;  /* 0x40a000000300780b */ /* 0x000fda0003f04000 */
[----:B------:R-:W-:Y:S05]  /*0200*/  @P0 BRA `(.L_x_10) ;  /* 0xfffffffc00f40947 */ /* 0x000fea000383ffff */
[----:B------:R-:W-:Y:S05]  /*0210*/  BSYNC.RECONVERGENT B1 ;  /* 0x0000000000017941 */ /* 0x000fea0003800200 */
.L_x_9:
[----:B------:R0:W-:Y:S02]  /*0220*/  STG.E desc[UR8][R4.64], R3 ;  /* 0x0000000304007986 */ /* 0x0001e4000c101908 */
.L_x_8:
[----:B------:R-:W-:Y:S05]  /*0230*/  BSYNC.RECONVERGENT B0 ;  /* 0x0000000000007941 */ /* 0x000fea0003800200 */
.L_x_7:
[----:B------:R-:W1:Y:S02]  /*0240*/  LDCU UR6, c[0x0][0x388] ;  /* 0x00007100ff0677ac */ /* 0x000e640008000800 */
[----:B-1----:R-:W-:-:S04]  /*0250*/  UIMAD.WIDE.U32 UR4, UR6, -0x55555555, URZ ;  /* 0xaaaaaaab060478a5 */ /* 0x002fc8000f8e00ff */
[----:B------:R-:W-:-:S04]  /*0260*/  USHF.R.U32.HI UR5, URZ, 0x1, UR5 ;  /* 0x00000001ff057899 */ /* 0x000fc80008011605 */
[----:B------:R-:W-:-:S06]  /*0270*/  UIMAD UR5, UR5, -0x3, UR6 ;  /* 0xfffffffd050578a4 */ /* 0x000fcc000f8e0206 */
[----:B------:R-:W-:Y:S01]  /*0280*/  IMAD R9, RZ, RZ, -UR5 ;  /* 0x80000005ff097e24 */ /* 0x000fe2000f8e02ff */
[----:B------:R-:W-:Y:S02]  /*0290*/  ISETP.NE.U32.AND P1, PT, RZ, UR5, PT ;  /* 0x00000005ff007c0c */ /* 0x000fe4000bf25070 */
[----:B------:R-:W1:Y:S08]  /*02a0*/  I2F.U32.RP R0, UR5 ;  /* 0x0000000500007d06 */ /* 0x000e700008209000 */
[----:B-1----:R-:W1:Y:S02]  /*02b0*/  MUFU.RCP R0, R0 ;  /* 0x0000000000007308 */ /* 0x002e640000001000 */
[----:B-1----:R-:W-:-:S06]  /*02c0*/  VIADD R6, R0, 0xffffffe ;  /* 0x0ffffffe00067836 */ /* 0x002fcc0000000000 */
[----:B------:R1:W2:Y:S02]  /*02d0*/  F2I.FTZ.U32.TRUNC.NTZ R7, R6 ;  /* 0x0000000600077305 */ /* 0x0002a4000021f000 */
[----:B-1----:R-:W-:Y:S02]  /*02e0*/  IMAD.MOV.U32 R6, RZ, RZ, RZ ;  /* 0x000000ffff067224 */ /* 0x002fe400078e00ff */
[----:B--2---:R-:W-:-:S04]  /*02f0*/  IMAD R9, R9, R7, RZ ;  /* 0x0000000709097224 */ /* 0x004fc800078e02ff */
[----:B------:R-:W-:-:S06]  /*0300*/  IMAD.HI.U32 R7, R7, R9, R6 ;  /* 0x0000000907077227 */ /* 0x000fcc00078e0006 */
[----:B------:R-:W-:-:S04]  /*0310*/  IMAD.HI.U32 R7, R7, R2, RZ ;  /* 0x0000000207077227 */ /* 0x000fc800078e00ff */
[----:B------:R-:W-:-:S04]  /*0320*/  IMAD.MOV R7, RZ, RZ, -R7 ;  /* 0x000000ffff077224 */ /* 0x000fc800078e0a07 */
[----:B------:R-:W-:-:S05]  /*0330*/  IMAD R2, R7, UR5, R2 ;  /* 0x0000000507027c24 */ /* 0x000fca000f8e0202 */
[----:B------:R-:W-:-:S13]  /*0340*/  ISETP.GE.U32.AND P0, PT, R2, UR5, PT ;  /* 0x0000000502007c0c */ /* 0x000fda000bf06070 */
[----:B------:R-:W-:-:S05]  /*0350*/  @P0 VIADD R2, R2, -UR5 ;  /* 0x8000000502020c36 */ /* 0x000fca0008000000 */
[----:B------:R-:W-:-:S13]  /*0360*/  ISETP.GE.U32.AND P0, PT, R2, UR5, PT ;  /* 0x0000000502007c0c */ /* 0x000fda000bf06070 */
[----:B------:R-:W-:Y:S01]  /*0370*/  @P0 VIADD R2, R2, -UR5 ;  /* 0x8000000502020c36 */ /* 0x000fe20008000000 */
[----:B------:R-:W-:-:S04]  /*0380*/  @!P1 LOP3.LUT R2, RZ, UR5, RZ, 0x33, !PT ;  /* 0x00000005ff029c12 */ /* 0x000fc8000f8e33ff */
[----:B------:R-:W-:-:S13]  /*0390*/  ISETP.NE.AND P0, PT, R2, RZ, PT ;  /* 0x000000ff0200720c */ /* 0x000fda0003f05270 */
[----:B------:R-:W-:Y:S05]  /*03a0*/  @P0 EXIT ;  /* 0x000000000000094d */ /* 0x000fea0003800000 */
[----:B0-----:R-:W-:-:S05]  /*03b0*/  FADD R3, -R3, -RZ ;  /* 0x800000ff03037221 */ /* 0x001fca0000000100 */
[----:B------:R-:W-:Y:S01]  /*03c0*/  STG.E desc[UR8][R4.64], R3 ;  /* 0x0000000304007986 */ /* 0x000fe2000c101908 */
[----:B------:R-:W-:Y:S05]  /*03d0*/  EXIT ;  /* 0x000000000000794d */ /* 0x000fea0003800000 */
        .weak           $__internal_0_$__cuda_sm3x_div_rn_noftz_f32_slowpath
        .type           $__internal_0_$__cuda_sm3x_div_rn_noftz_f32_slowpath,@function
        .size           $__internal_0_$__cuda_sm3x_div_rn_noftz_f32_slowpath,(.L_x_48 - $__internal_0_$__cuda_sm3x_div_rn_noftz_f32_slowpath)
$__internal_0_$__cuda_sm3x_div_rn_noftz_f32_slowpath:
[--C-:B------:R-:W-:Y:S01]  /*03e0*/  SHF.R.U32.HI R8, RZ, 0x17, R3.reuse ;  /* 0x00000017ff087819 */ /* 0x100fe20000011603 */
[----:B------:R-:W-:Y:S01]  /*03f0*/  BSSY.RECONVERGENT B1, `(.L_x_11) ;  /* 0x0000064000017945 */ /* 0x000fe20003800200 */
[--C-:B------:R-:W-:Y:S01]  /*0400*/  SHF.R.U32.HI R7, RZ, 0x17, R0.reuse ;  /* 0x00000017ff077819 */ /* 0x100fe20000011600 */
[----:B------:R-:W-:Y:S01]  /*0410*/  IMAD.MOV.U32 R10, RZ, RZ, R0 ;  /* 0x000000ffff0a7224 */ /* 0x000fe200078e0000 */
[----:B------:R-:W-:Y:S01]  /*0420*/  LOP3.LUT R9, R8, 0xff, RZ, 0xc0, !PT ;  /* 0x000000ff08097812 */ /* 0x000fe200078ec0ff */
[----:B------:R-:W-:Y:S01]  /*0430*/  IMAD.MOV.U32 R11, RZ, RZ, R3 ;  /* 0x000000ffff0b7224 */ /* 0x000fe200078e0003 */
[----:B------:R-:W-:-:S03]  /*0440*/  LOP3.LUT R8, R7, 0xff, RZ, 0xc0, !PT ;  /* 0x000000ff07087812 */ /* 0x000fc600078ec0ff */
[----:B------:R-:W-:Y:S02]  /*0450*/  VIADD R13, R9, 0xffffffff ;  /* 0xffffffff090d7836 */ /* 0x000fe40000000000 */
[----:B------:R-:W-:-:S03]  /*0460*/  VIADD R12, R8, 0xffffffff ;  /* 0xffffffff080c7836 */ /* 0x000fc60000000000 */
[----:B------:R-:W-:-:S04]  /*0470*/  ISETP.GT.U32.AND P0, PT, R13, 0xfd, PT ;  /* 0x000000fd0d00780c */ /* 0x000fc80003f04070 */
[----:B------:R-:W-:-:S13]  /*0480*/  ISETP.GT.U32.OR P0, PT, R12, 0xfd, P0 ;  /* 0x000000fd0c00780c */ /* 0x000fda0000704470 */
[----:B------:R-:W-:Y:S01]  /*0490*/  @!P0 IMAD.MOV.U32 R7, RZ, RZ, RZ ;  /* 0x000000ffff078224 */ /* 0x000fe200078e00ff */
[----:B------:R-:W-:Y:S06]  /*04a0*/  @!P0 BRA `(.L_x_12) ;  /* 0x00000000005c8947 */ /* 0x000fec0003800000 */
[----:B------:R-:W-:Y:S02]  /*04b0*/  FSETP.GTU.FTZ.AND P0, PT, |R0|, +INF , PT ;  /* 0x7f8000000000780b */ /* 0x000fe40003f1c200 */
[----:B------:R-:W-:-:S04]  /*04c0*/  FSETP.GTU.FTZ.AND P1, PT, |R3|, +INF , PT ;  /* 0x7f8000000300780b */ /* 0x000fc80003f3c200 */
[----:B------:R-:W-:-:S13]  /*04d0*/  PLOP3.LUT P0, PT, P0, P1, PT, 0xf8, 0x8f ;  /* 0x00000000008f781c */ /* 0x000fda0000703f70 */
[----:B------:R-:W-:Y:S05]  /*04e0*/  @P0 BRA `(.L_x_13) ;  /* 0x00000004004c0947 */ /* 0x000fea0003800000 */
[----:B------:R-:W-:-:S13]  /*04f0*/  LOP3.LUT P0, RZ, R11, 0x7fffffff, R10, 0xc8, !PT ;  /* 0x7fffffff0bff7812 */ /* 0x000fda000780c80a */
[----:B------:R-:W-:Y:S05]  /*0500*/  @!P0 BRA `(.L_x_14) ;  /* 0x00000004003c8947 */ /* 0x000fea0003800000 */
[C---:B------:R-:W-:Y:S02]  /*0510*/  FSETP.NEU.FTZ.AND P2, PT, |R0|.reuse, +INF , PT ;  /* 0x7f8000000000780b */ /* 0x040fe40003f5d200 */
[----:B------:R-:W-:Y:S02]  /*0520*/  FSETP.NEU.FTZ.AND P1, PT, |R3|, +INF , PT ;  /* 0x7f8000000300780b */ /* 0x000fe40003f3d200 */
[----:B------:R-:W-:-:S11]  /*0530*/  FSETP.NEU.FTZ.AND P0, PT, |R0|, +INF , PT ;  /* 0x7f8000000000780b */ /* 0x000fd60003f1d200 */
[----:B------:R-:W-:Y:S05]  /*0540*/  @!P1 BRA !P2, `(.L_x_14) ;  /* 0x00000004002c9947 */ /* 0x000fea0005000000 */
[----:B------:R-:W-:-:S04]  /*0550*/  LOP3.LUT P2, RZ, R10, 0x7fffffff, RZ, 0xc0, !PT ;  /* 0x7fffffff0aff7812 */ /* 0x000fc8000784c0ff */
[----:B------:R-:W-:-:S13]  /*0560*/  PLOP3.LUT P1, PT, P1, P2, PT, 0x2f, 0xf2 ;  /* 0x0000000000f2781c */ /* 0x000fda0000f24577 */
[----:B------:R-:W-:Y:S05]  /*0570*/  @P1 BRA `(.L_x_15) ;  /* 0x0000000400181947 */ /* 0x000fea0003800000 */
[----:B------:R-:W-:-:S04]  /*0580*/  LOP3.LUT P1, RZ, R11, 0x7fffffff, RZ, 0xc0, !PT ;  /* 0x7fffffff0bff7812 */ /* 0x000fc8000782c0ff */
[----:B------:R-:W-:-:S13]  /*0590*/  PLOP3.LUT P0, PT, P0, P1, PT, 0x2f, 0xf2 ;  /* 0x0000000000f2781c */ /* 0x000fda0000702577 */
[----:B------:R-:W-:Y:S05]  /*05a0*/  @P0 BRA `(.L_x_16) ;  /* 0x0000000400000947 */ /* 0x000fea0003800000 */
[----:B------:R-:W-:Y:S02]  /*05b0*/  ISETP.GE.AND P0, PT, R12, RZ, PT ;  /* 0x000000ff0c00720c */ /* 0x000fe40003f06270 */
[----:B------:R-:W-:-:S11]  /*05c0*/  ISETP.GE.AND P1, PT, R13, RZ, PT ;  /* 0x000000ff0d00720c */ /* 0x000fd60003f26270 */
[----:B------:R-:W-:Y:S02]  /*05d0*/  @P0 IMAD.MOV.U32 R7, RZ, RZ, RZ ;  /* 0x000000ffff070224 */ /* 0x000fe400078e00ff */
[----:B------:R-:W-:Y:S01]  /*05e0*/  @!P0 FFMA R10, R0, 1.84467440737095516160e+19, RZ ;  /* 0x5f800000000a8823 */ /* 0x000fe200000000ff */
[----:B------:R-:W-:Y:S02]  /*05f0*/  @!P0 IMAD.MOV.U32 R7, RZ, RZ, -0x40 ;  /* 0xffffffc0ff078424 */ /* 0x000fe400078e00ff */
[----:B------:R-:W-:Y:S02]  /*0600*/  @!P1 FFMA R11, R3, 1.84467440737095516160e+19, RZ ;  /* 0x5f800000030b9823 */ /* 0x000fe400000000ff */
[----:B------:R-:W-:-:S07]  /*0610*/  @!P1 VIADD R7, R7, 0x40 ;  /* 0x0000004007079836 */ /* 0x000fce0000000000 */
.L_x_12:
[----:B------:R-:W-:Y:S01]  /*0620*/  LEA R0, R9, 0xc0800000, 0x17 ;  /* 0xc080000009007811 */ /* 0x000fe200078eb8ff */
[----:B------:R-:W-:Y:S01]  /*0630*/  VIADD R8, R8, 0xffffff81 ;  /* 0xffffff8108087836 */ /* 0x000fe20000000000 */
[----:B------:R-:W-:Y:S03]  /*0640*/  BSSY.RECONVERGENT B2, `(.L_x_17) ;  /* 0x0000035000027945 */ /* 0x000fe60003800200 */
[----:B------:R-:W-:Y:S02]  /*0650*/  IMAD.IADD R11, R11, 0x1, -R0 ;  /* 0x000000010b0b7824 */ /* 0x000fe400078e0a00 */
[C---:B------:R-:W-:Y:S01]  /*0660*/  IMAD R0, R8.reuse, -0x800000, R10 ;  /* 0xff80000008007824 */ /* 0x040fe200078e020a */
[----:B------:R-:W-:Y:S01]  /*0670*/  IADD3 R8, PT, PT, R8, 0x7f, -R9 ;  /* 0x0000007f08087810 */ /* 0x000fe20007ffe809 */
[----:B------:R-:W0:Y:S01]  /*0680*/  MUFU.RCP R3, R11 ;  /* 0x0000000b00037308 */ /* 0x000e220000001000 */
[----:B------:R-:W-:-:S03]  /*0690*/  FADD.FTZ R13, -R11, -RZ ;  /* 0x800000ff0b0d7221 */ /* 0x000fc60000010100 */
[----:B------:R-:W-:Y:S02]  /*06a0*/  IMAD.IADD R8, R8, 0x1, R7 ;  /* 0x0000000108087824 */ /* 0x000fe400078e0207 */
[----:B0-----:R-:W-:-:S04]  /*06b0*/  FFMA R12, R3, R13, 1 ;  /* 0x3f800000030c7423 */ /* 0x001fc8000000000d */
[----:B------:R-:W-:-:S04]  /*06c0*/  FFMA R12, R3, R12, R3 ;  /* 0x0000000c030c7223 */ /* 0x000fc80000000003 */
[----:B------:R-:W-:-:S04]  /*06d0*/  FFMA R3, R0, R12, RZ ;  /* 0x0000000c00037223 */ /* 0x000fc800000000ff */
[----:B------:R-:W-:-:S04]  /*06e0*/  FFMA R10, R13, R3, R0 ;  /* 0x000000030d0a7223 */ /* 0x000fc80000000000 */
[----:B------:R-:W-:-:S04]  /*06f0*/  FFMA R15, R12, R10, R3 ;  /* 0x0000000a0c0f7223 */ /* 0x000fc80000000003 */
[----:B------:R-:W-:-:S04]  /*0700*/  FFMA R10, R13, R15, R0 ;  /* 0x0000000f0d0a7223 */ /* 0x000fc80000000000 */
[----:B------:R-:W-:-:S05]  /*0710*/  FFMA R0, R12, R10, R15 ;  /* 0x0000000a0c007223 */ /* 0x000fca000000000f */
[----:B------:R-:W-:-:S04]  /*0720*/  SHF.R.U32.HI R3, RZ, 0x17, R0 ;  /* 0x00000017ff037819 */ /* 0x000fc80000011600 */
[----:B------:R-:W-:-:S05]  /*0730*/  LOP3.LUT R3, R3, 0xff, RZ, 0xc0, !PT ;  /* 0x000000ff03037812 */ /* 0x000fca00078ec0ff */
[----:B------:R-:W-:-:S04]  /*0740*/  IMAD.IADD R9, R3, 0x1, R8 ;  /* 0x0000000103097824 */ /* 0x000fc800078e0208 */
[----:B------:R-:W-:-:S05]  /*0750*/  VIADD R3, R9, 0xffffffff ;  /* 0xffffffff09037836 */ /* 0x000fca0000000000 */
[----:B------:R-:W-:-:S13]  /*0760*/  ISETP.GE.U32.AND P0, PT, R3, 0xfe, PT ;  /* 0x000000fe0300780c */ /* 0x000fda0003f06070 */
[----:B------:R-:W-:Y:S05]  /*0770*/  @!P0 BRA `(.L_x_18) ;  /* 0x0000000000808947 */ /* 0x000fea0003800000 */
[----:B------:R-:W-:-:S13]  /*0780*/  ISETP.GT.AND P0, PT, R9, 0xfe, PT ;  /* 0x000000fe0900780c */ /* 0x000fda0003f04270 */
[----:B------:R-:W-:Y:S05]  /*0790*/  @P0 BRA `(.L_x_19) ;  /* 0x00000000006c0947 */ /* 0x000fea0003800000 */
[----:B------:R-:W-:-:S13]  /*07a0*/  ISETP.GE.AND P0, PT, R9, 0x1, PT ;  /* 0x000000010900780c */ /* 0x000fda0003f06270 */
[----:B------:R-:W-:Y:S05]  /*07b0*/  @P0 BRA `(.L_x_20) ;  /* 0x0000000000740947 */ /* 0x000fea0003800000 */
[----:B------:R-:W-:Y:S02]  /*07c0*/  ISETP.GE.AND P0, PT, R9, -0x18, PT ;  /* 0xffffffe80900780c */ /* 0x000fe40003f06270 */
[----:B------:R-:W-:-:S11]  /*07d0*/  LOP3.LUT R0, R0, 0x80000000, RZ, 0xc0, !PT ;  /* 0x8000000000007812 */ /* 0x000fd600078ec0ff */
[----:B------:R-:W-:Y:S05]  /*07e0*/  @!P0 BRA `(.L_x_20) ;  /* 0x0000000000688947 */ /* 0x000fea0003800000 */
[CCC-:B------:R-:W-:Y:S01]  /*07f0*/  FFMA.RZ R3, R12.reuse, R10.reuse, R15.reuse ;  /* 0x0000000a0c037223 */ /* 0x1c0fe2000000c00f */
[CCC-:B------:R-:W-:Y:S01]  /*0800*/  FFMA.RM R8, R12.reuse, R10.reuse, R15.reuse ;  /* 0x0000000a0c087223 */ /* 0x1c0fe2000000400f */
[C---:B------:R-:W-:Y:S02]  /*0810*/  ISETP.NE.AND P2, PT, R9.reuse, RZ, PT ;  /* 0x000000ff0900720c */ /* 0x040fe40003f45270 */
[----:B------:R-:W-:Y:S02]  /*0820*/  ISETP.NE.AND P1, PT, R9, RZ, PT ;  /* 0x000000ff0900720c */ /* 0x000fe40003f25270 */
[----:B------:R-:W-:Y:S01]  /*0830*/  LOP3.LUT R7, R3, 0x7fffff, RZ, 0xc0, !PT ;  /* 0x007fffff03077812 */ /* 0x000fe200078ec0ff */
[----:B------:R-:W-:Y:S01]  /*0840*/  FFMA.RP R3, R12, R10, R15 ;  /* 0x0000000a0c037223 */ /* 0x000fe2000000800f */
[----:B------:R-:W-:Y:S02]  /*0850*/  VIADD R10, R9, 0x20 ;  /* 0x00000020090a7836 */ /* 0x000fe40000000000 */
[----:B------:R-:W-:Y:S01]  /*0860*/  LOP3.LUT R7, R7, 0x800000, RZ, 0xfc, !PT ;  /* 0x0080000007077812 */ /* 0x000fe200078efcff */
[----:B------:R-:W-:Y:S01]  /*0870*/  IMAD.MOV R9, RZ, RZ, -R9 ;  /* 0x000000ffff097224 */ /* 0x000fe200078e0a09 */
[----:B------:R-:W-:-:S02]  /*0880*/  FSETP.NEU.FTZ.AND P0, PT, R3, R8, PT ;  /* 0x000000080300720b */ /* 0x000fc40003f1d000 */
[----:B------:R-:W-:Y:S02]  /*0890*/  SHF.L.U32 R10, R7, R10, RZ ;  /* 0x0000000a070a7219 */ /* 0x000fe400000006ff */
[----:B------:R-:W-:Y:S02]  /*08a0*/  SEL R8, R9, RZ, P2 ;  /* 0x000000ff09087207 */ /* 0x000fe40001000000 */
[----:B------:R-:W-:Y:S02]  /*08b0*/  ISETP.NE.AND P1, PT, R10, RZ, P1 ;  /* 0x000000ff0a00720c */ /* 0x000fe40000f25270 */
[----:B------:R-:W-:Y:S02]  /*08c0*/  SHF.R.U32.HI R8, RZ, R8, R7 ;  /* 0x00000008ff087219 */ /* 0x000fe40000011607 */
[----:B------:R-:W-:Y:S02]  /*08d0*/  PLOP3.LUT P0, PT, P0, P1, PT, 0xf8, 0x8f ;  /* 0x00000000008f781c */ /* 0x000fe40000703f70 */
[----:B------:R-:W-:-:S02]  /*08e0*/  SHF.R.U32.HI R10, RZ, 0x1, R8 ;  /* 0x00000001ff0a7819 */ /* 0x000fc40000011608 */
[----:B------:R-:W-:-:S04]  /*08f0*/  SEL R3, RZ, 0x1, !P0 ;  /* 0x00000001ff037807 */ /* 0x000fc80004000000 */
[----:B------:R-:W-:-:S04]  /*0900*/  LOP3.LUT R3, R3, 0x1, R10, 0xf8, !PT ;  /* 0x0000000103037812 */ /* 0x000fc800078ef80a */
[----:B------:R-:W-:-:S05]  /*0910*/  LOP3.LUT R3, R3, R8, RZ, 0xc0, !PT ;  /* 0x0000000803037212 */ /* 0x000fca00078ec0ff */
[----:B------:R-:W-:-:S05]  /*0920*/  IMAD.IADD R3, R10, 0x1, R3 ;  /* 0x000000010a037824 */ /* 0x000fca00078e0203 */
[----:B------:R-:W-:Y:S01]  /*0930*/  LOP3.LUT R0, R3, R0, RZ, 0xfc, !PT ;  /* 0x0000000003007212 */ /* 0x000fe200078efcff */
[----:B------:R-:W-:Y:S06]  /*0940*/  BRA `(.L_x_20) ;  /* 0x0000000000107947 */ /* 0x000fec0003800000 */
.L_x_19:
[----:B------:R-:W-:-:S04]  /*0950*/  LOP3.LUT R0, R0, 0x80000000, RZ, 0xc0, !PT ;  /* 0x8000000000007812 */ /* 0x000fc800078ec0ff */
[----:B------:R-:W-:Y:S01]  /*0960*/  LOP3.LUT R0, R0, 0x7f800000, RZ, 0xfc, !PT ;  /* 0x7f80000000007812 */ /* 0x000fe200078efcff */
[----:B------:R-:W-:Y:S06]  /*0970*/  BRA `(.L_x_20) ;  /* 0x0000000000047947 */ /* 0x000fec0003800000 */
.L_x_18:
[----:B------:R-:W-:-:S07]  /*0980*/  IMAD R0, R8, 0x800000, R0 ;  /* 0x0080000008007824 */ /* 0x000fce00078e0200 */
.L_x_20:
[----:B------:R-:W-:Y:S05]  /*0990*/  BSYNC.RECONVERGENT B2 ;  /* 0x0000000000027941 */ /* 0x000fea0003800200 */
.L_x_17:
[----:B------:R-:W-:Y:S05]  /*09a0*/  BRA `(.L_x_21) ;  /* 0x0000000000207947 */ /* 0x000fea0003800000 */
.L_x_16:
[----:B------:R-:W-:-:S04]  /*09b0*/  LOP3.LUT R0, R11, 0x80000000, R10, 0x48, !PT ;  /* 0x800000000b007812 */ /* 0x000fc800078e480a */
[----:B------:R-:W-:Y:S01]  /*09c0*/  LOP3.LUT R0, R0, 0x7f800000, RZ, 0xfc, !PT ;  /* 0x7f80000000007812 */ /* 0x000fe200078efcff */
[----:B------:R-:W-:Y:S06]  /*09d0*/  BRA `(.L_x_21) ;  /* 0x0000000000147947 */ /* 0x000fec0003800000 */
.L_x_15:
[----:B------:R-:W-:Y:S01]  /*09e0*/  LOP3.LUT R0, R11, 0x80000000, R10, 0x48, !PT ;  /* 0x800000000b007812 */ /* 0x000fe200078e480a */
[----:B------:R-:W-:Y:S06]  /*09f0*/  BRA `(.L_x_21) ;  /* 0x00000000000c7947 */ /* 0x000fec0003800000 */
.L_x_14:
[----:B------:R-:W0:Y:S01]  /*0a00*/  MUFU.RSQ R0, -QNAN ;  /* 0xffc0000000007908 */ /* 0x000e220000001400 */
[----:B------:R-:W-:Y:S05]  /*0a10*/  BRA `(.L_x_21) ;  /* 0x0000000000047947 */ /* 0x000fea0003800000 */
.L_x_13:
[----:B------:R-:W-:-:S07]  /*0a20*/  FADD.FTZ R0, R0, R3 ;  /* 0x0000000300007221 */ /* 0x000fce0000010000 */
.L_x_21:
[----:B------:R-:W-:Y:S05]  /*0a30*/  BSYNC.RECONVERGENT B1 ;  /* 0x0000000000017941 */ /* 0x000fea0003800200 */
.L_x_11:
[----:B------:R-:W-:-:S04]  /*0a40*/  IMAD.MOV.U32 R7, RZ, RZ, 0x0 ;  /* 0x00000000ff077424 */ /* 0x000fc800078e00ff */
[----:B0-----:R-:W-:Y:S05]  /*0a50*/  RET.REL.NODEC R6 `(_Z11initWeightsPfj) ;  /* 0xfffffff406687950 */ /* 0x001fea0003c3ffff */
.L_x_22:
        /* <DEDUP_REMOVED lines=10> */
.L_x_48:


//--------------------- .text._Z12weightUpdatePfS_S_ --------------------------
	.section	.text._Z12weightUpdatePfS_S_,"ax",@progbits
	.align	128
        .global         _Z12weightUpdatePfS_S_
        .type           _Z12weightUpdatePfS_S_,@function
        .size           _Z12weightUpdatePfS_S_,(.L_x_56 - _Z12weightUpdatePfS_S_)
        .other          _Z12weightUpdatePfS_S_,@"STO_CUDA_ENTRY STV_DEFAULT"
_Z12weightUpdatePfS_S_:
.text._Z12weightUpdatePfS_S_:
[----:B------:R-:W-:Y:S01]  /*0000*/  LDC R1, c[0x0][0x37c] ;  /* 0x0000df00ff017b82 */ /* 0x000fe20000000800 */
[----:B------:R-:W0:Y:S07]  /*0010*/  S2R R0, SR_TID.X ;  /* 0x0000000000007919 */ /* 0x000e2e0000002100 */
[----:B------:R-:W0:Y:S01]  /*0020*/  S2UR UR6, SR_CTAID.X ;  /* 0x00000000000679c3 */ /* 0x000e220000002500 */
[----:B------:R-:W1:Y:S01]  /*0030*/  LDCU.64 UR4, c[0x0][0x358] ;  /* 0x00006b00ff0477ac */ /* 0x000e620008000a00 */
[----:B------:R-:W2:Y:S06]  /*0040*/  S2R R11, SR_TID.Y ;  /* 0x00000000000b7919 */ /* 0x000eac0000002200 */
[----:B------:R-:W0:Y:S08]  /*0050*/  LDC R9, c[0x0][0x360] ;  /* 0x0000d800ff097b82 */ /* 0x000e300000000800 */
[----:B------:R-:W2:Y:S08]  /*0060*/  S2UR UR7, SR_CTAID.Y ;  /* 0x00000000000779c3 */ /* 0x000eb00000002600 */
[----:B------:R-:W2:Y:S01]  /*0070*/  LDC R8, c[0x0][0x364] ;  /* 0x0000d900ff087b82 */ /* 0x000ea20000000800 */
[----:B------:R-:W3:Y:S07]  /*0080*/  LDCU UR8, c[0x0][0x374] ;  /* 0x00006e80ff0877ac */ /* 0x000eee0008000800 */
[----:B------:R-:W4:Y:S01]  /*0090*/  LDC.64 R4, c[0x0][0x388] ;  /* 0x0000e200ff047b82 */ /* 0x000f220000000a00 */
[----:B0-----:R-:W-:-:S07]  /*00a0*/  IMAD R9, R9, UR6, R0 ;  /* 0x0000000609097c24 */ /* 0x001fce000f8e0200 */
[----:B------:R-:W0:Y:S08]  /*00b0*/  LDC.64 R6, c[0x0][0x390] ;  /* 0x0000e400ff067b82 */ /* 0x000e300000000a00 */
[----:B------:R-:W5:Y:S01]  /*00c0*/  LDC.64 R2, c[0x0][0x380] ;  /* 0x0000e000ff027b82 */ /* 0x000f620000000a00 */
[C---:B--2---:R-:W-:Y:S02]  /*00d0*/  IMAD R0, R8.reuse, UR7, R11 ;  /* 0x0000000708007c24 */ /* 0x044fe4000f8e020b */
[----:B---3--:R-:W-:-:S04]  /*00e0*/  IMAD R8, R8, UR8, RZ ;  /* 0x0000000808087c24 */ /* 0x008fc8000f8e02ff */
[----:B------:R-:W-:Y:S02]  /*00f0*/  IMAD R11, R0, R8, R9 ;  /* 0x00000008000b7224 */ /* 0x000fe400078e0209 */
[----:B----4-:R-:W-:-:S06]  /*0100*/  IMAD.WIDE R4, R9, 0x4, R4 ;  /* 0x0000000409047825 */ /* 0x010fcc00078e0204 */
[----:B-1----:R-:W2:Y:S01]  /*0110*/  LDG.E R4, desc[UR4][R4.64] ;  /* 0x0000000404047981 */ /* 0x002ea2000c1e1900 */
[----:B0-----:R-:W-:-:S06]  /*0120*/  IMAD.WIDE.U32 R6, R0, 0x4, R6 ;  /* 0x0000000400067825 */ /* 0x001fcc00078e0006 */
[----:B------:R-:W3:Y:S01]  /*0130*/  LDG.E R6, desc[UR4][R6.64] ;  /* 0x0000000406067981 */ /* 0x000ee2000c1e1900 */
[----:B-----5:R-:W-:-:S05]  /*0140*/  IMAD.WIDE R2, R11, 0x4, R2 ;  /* 0x000000040b027825 */ /* 0x020fca00078e0202 */
[----:B------:R-:W3:Y:S01]  /*0150*/  LDG.E R0, desc[UR4][R2.64] ;  /* 0x0000000402007981 */ /* 0x000ee2000c1e1900 */
[----:B--2---:R-:W-:-:S04]  /*0160*/  FMUL R9, R4, 0.10000000149011611938 ;  /* 0x3dcccccd04097820 */ /* 0x004fc80000400000 */
[----:B---3--:R-:W-:-:S05]  /*0170*/  FFMA R9, R9, R6, R0 ;  /* 0x0000000609097223 */ /* 0x008fca0000000000 */
[----:B------:R-:W-:Y:S01]  /*0180*/  STG.E desc[UR4][R2.64], R9 ;  /* 0x0000000902007986 */ /* 0x000fe2000c101904 */
[----:B------:R-:W-:Y:S05]  /*0190*/  EXIT ;  /* 0x000000000000794d */ /* 0x000fea0003800000 */
.L_x_23:
        /* <DEDUP_REMOVED lines=14> */
.L_x_56:


//--------------------- .text._Z15deltaCalcHiddenPfS_ --------------------------
	.section	.text._Z15deltaCalcHiddenPfS_,"ax",@progbits
	.align	128
        .global         _Z15deltaCalcHiddenPfS_
        .type           _Z15deltaCalcHiddenPfS_,@function
        .size           _Z15deltaCalcHiddenPfS_,(.L_x_49 - _Z15deltaCalcHiddenPfS_)
        .other          _Z15deltaCalcHiddenPfS_,@"STO_CUDA_ENTRY STV_DEFAULT"
_Z15deltaCalcHiddenPfS_:
.text._Z15deltaCalcHiddenPfS_:
[----:B------:R-:W-:Y:S01]  /*0000*/  LDC R1, c[0x0][0x37c] ;  /* 0x0000df00ff017b82 */ /* 0x000fe20000000800 */
[----:B------:R-:W0:Y:S07]  /*0010*/  S2R R0, SR_TID.X ;  /* 0x0000000000007919 */ /* 0x000e2e0000002100 */
[----:B------:R-:W0:Y:S01]  /*0020*/  S2UR UR6, SR_CTAID.X ;  /* 0x00000000000679c3 */ /* 0x000e220000002500 */
[----:B------:R-:W1:Y:S07]  /*0030*/  LDCU.64 UR4, c[0x0][0x358] ;  /* 0x00006b00ff0477ac */ /* 0x000e6e0008000a00 */
[----:B------:R-:W0:Y:S08]  /*0040*/  LDC R3, c[0x0][0x360] ;  /* 0x0000d800ff037b82 */ /* 0x000e300000000800 */
[----:B------:R-:W2:Y:S08]  /*0050*/  LDC.64 R6, c[0x0][0x380] ;  /* 0x0000e000ff067b82 */ /* 0x000eb00000000a00 */
[----:B------:R-:W3:Y:S01]  /*0060*/  LDC.64 R4, c[0x0][0x388] ;  /* 0x0000e200ff047b82 */ /* 0x000ee20000000a00 */
[----:B0-----:R-:W-:-:S04]  /*0070*/  IMAD R3, R3, UR6, R0 ;  /* 0x0000000603037c24 */ /* 0x001fc8000f8e0200 */
[----:B--2---:R-:W-:-:S06]  /*0080*/  IMAD.WIDE R6, R3, 0x4, R6 ;  /* 0x0000000403067825 */ /* 0x004fcc00078e0206 */
[----:B-1----:R-:W2:Y:S01]  /*0090*/  LDG.E R6, desc[UR4][R6.64] ;  /* 0x0000000406067981 */ /* 0x002ea2000c1e1900 */
[----:B---3--:R-:W-:-:S05]  /*00a0*/  IMAD.WIDE R4, R3, 0x4, R4 ;  /* 0x0000000403047825 */ /* 0x008fca00078e0204 */
[----:B------:R0:W5:Y:S01]  /*00b0*/  LDG.E R3, desc[UR4][R4.64] ;  /* 0x0000000404037981 */ /* 0x000162000c1e1900 */
[----:B------:R-:W-:Y:S02]  /*00c0*/  HFMA2 R11, -RZ, RZ, 3.7421875, 0 ;  /* 0x437c0000ff0b7431 */ /* 0x000fe400000001ff */
[----:B------:R-:W-:Y:S01]  /*00d0*/  IMAD.MOV.U32 R9, RZ, RZ, 0x3bbb989d ;  /* 0x3bbb989dff097424 */ /* 0x000fe200078e00ff */
[----:B------:R-:W-:Y:S03]  /*00e0*/  BSSY.RECONVERGENT B0, `(.L_x_24) ;  /* 0x0000014000007945 */ /* 0x000fe60003800200 */
[----:B--2---:R-:W-:-:S04]  /*00f0*/  FFMA.SAT R0, R6, -R9, 0.5 ;  /* 0x3f00000006007423 */ /* 0x004fc80000002809 */
[----:B------:R-:W-:-:S04]  /*0100*/  FFMA.RM R0, R0, R11, 12582913 ;  /* 0x4b40000100007423 */ /* 0x000fc8000000400b */
[C---:B------:R-:W-:Y:S01]  /*0110*/  FADD R9, R0.reuse, -12583039 ;  /* 0xcb40007f00097421 */ /* 0x040fe20000000000 */
[----:B------:R-:W-:-:S03]  /*0120*/  IMAD.SHL.U32 R0, R0, 0x800000, RZ ;  /* 0x0080000000007824 */ /* 0x000fc600078e00ff */
[----:B------:R-:W-:-:S04]  /*0130*/  FFMA R9, R6, -1.4426950216293334961, -R9 ;  /* 0xbfb8aa3b06097823 */ /* 0x000fc80000000809 */
[----:B------:R-:W-:-:S06]  /*0140*/  FFMA R9, R6, -1.925963033500011079e-08, R9 ;  /* 0xb2a5706006097823 */ /* 0x000fcc0000000009 */
[----:B------:R-:W1:Y:S02]  /*0150*/  MUFU.EX2 R9, R9 ;  /* 0x0000000900097308 */ /* 0x000e640000000800 */
[----:B-1----:R-:W-:-:S05]  /*0160*/  FFMA R0, R0, R9, 1 ;  /* 0x3f80000000007423 */ /* 0x002fca0000000009 */
[----:B------:R-:W-:-:S04]  /*0170*/  IADD3 R2, PT, PT, R0, 0x1800000, RZ ;  /* 0x0180000000027810 */ /* 0x000fc80007ffe0ff */
[----:B------:R-:W-:-:S04]  /*0180*/  LOP3.LUT R2, R2, 0x7f800000, RZ, 0xc0, !PT ;  /* 0x7f80000002027812 */ /* 0x000fc800078ec0ff */
[----:B------:R-:W-:-:S13]  /*0190*/  ISETP.GT.U32.AND P0, PT, R2, 0x1ffffff, PT ;  /* 0x01ffffff0200780c */ /* 0x000fda0003f04070 */
[----:B0-----:R-:W-:Y:S05]  /*01a0*/  @P0 BRA `(.L_x_25) ;  /* 0x00000000000c0947 */ /* 0x001fea0003800000 */
[----:B------:R-:W-:-:S07]  /*01b0*/  MOV R6, 0x1d0 ;  /* 0x000001d000067802 */ /* 0x000fce0000000f00 */
[----:B-----5:R-:W-:Y:S05]  /*01c0*/  CALL.REL.NOINC `($__internal_1_$__cuda_sm20_rcp_rn_f32_slowpath) ;  /* 0x00000000002c7944 */ /* 0x020fea0003c00000 */
[----:B------:R-:W-:Y:S05]  /*01d0*/  BRA `(.L_x_26) ;  /* 0x0000000000107947 */ /* 0x000fea0003800000 */
.L_x_25:
[----:B------:R-:W0:Y:S02]  /*01e0*/  MUFU.RCP R7, R0 ;  /* 0x0000000000077308 */ /* 0x000e240000001000 */
[----:B0-----:R-:W-:-:S04]  /*01f0*/  FFMA R2, R0, R7, -1 ;  /* 0xbf80000000027423 */ /* 0x001fc80000000007 */
[----:B------:R-:W-:-:S04]  /*0200*/  FADD.FTZ R2, -R2, -RZ ;  /* 0x800000ff02027221 */ /* 0x000fc80000010100 */
[----:B------:R-:W-:-:S07]  /*0210*/  FFMA R2, R7, R2, R7 ;  /* 0x0000000207027223 */ /* 0x000fce0000000007 */
.L_x_26:
[----:B------:R-:W-:Y:S05]  /*0220*/  BSYNC.RECONVERGENT B0 ;  /* 0x0000000000007941 */ /* 0x000fea0003800200 */
.L_x_24:
[----:B------:R-:W-:-:S04]  /*0230*/  FADD R7, -R2, 1 ;  /* 0x3f80000002077421 */ /* 0x000fc80000000100 */
[----:B------:R-:W-:-:S04]  /*0240*/  FMUL R2, R7, R2 ;  /* 0x0000000207027220 */ /* 0x000fc80000400000 */
[----:B-----5:R-:W-:-:S05]  /*0250*/  FMUL R3, R3, R2 ;  /* 0x0000000203037220 */ /* 0x020fca0000400000 */
[----:B------:R-:W-:Y:S01]  /*0260*/  STG.E desc[UR4][R4.64], R3 ;  /* 0x0000000304007986 */ /* 0x000fe2000c101904 */
[----:B------:R-:W-:Y:S05]  /*0270*/  EXIT ;  /* 0x000000000000794d */ /* 0x000fea0003800000 */
        .weak           $__internal_1_$__cuda_sm20_rcp_rn_f32_slowpath
        .type           $__internal_1_$__cuda_sm20_rcp_rn_f32_slowpath,@function
        .size           $__internal_1_$__cuda_sm20_rcp_rn_f32_slowpath,(.L_x_49 - $__internal_1_$__cuda_sm20_rcp_rn_f32_slowpath)
$__internal_1_$__cuda_sm20_rcp_rn_f32_slowpath:
[----:B------:R-:W-:Y:S01]  /*0280*/  IMAD.SHL.U32 R2, R0, 0x2, RZ ;  /* 0x0000000200027824 */ /* 0x000fe200078e00ff */
[----:B------:R-:W-:Y:S04]  /*0290*/  BSSY.RECONVERGENT B1, `(.L_x_27) ;  /* 0x0000030000017945 */ /* 0x000fe80003800200 */
[----:B------:R-:W-:-:S04]  /*02a0*/  SHF.R.U32.HI R2, RZ, 0x18, R2 ;  /* 0x00000018ff027819 */ /* 0x000fc80000011602 */
[----:B------:R-:W-:-:S13]  /*02b0*/  ISETP.NE.U32.AND P0, PT, R2, RZ, PT ;  /* 0x000000ff0200720c */ /* 0x000fda0003f05070 */
[----:B------:R-:W-:Y:S05]  /*02c0*/  @P0 BRA `(.L_x_28) ;  /* 0x0000000000280947 */ /* 0x000fea0003800000 */
[----:B------:R-:W-:-:S04]  /*02d0*/  SHF.L.U32 R2, R0, 0x1, RZ ;  /* 0x0000000100027819 */ /* 0x000fc800000006ff */
[----:B------:R-:W-:-:S13]  /*02e0*/  ISETP.NE.AND P0, PT, R2, RZ, PT ;  /* 0x000000ff0200720c */ /* 0x000fda0003f05270 */
[----:B------:R-:W-:Y:S01]  /*02f0*/  @P0 FFMA R8, R0, 1.84467440737095516160e+19, RZ ;  /* 0x5f80000000080823 */ /* 0x000fe200000000ff */
[----:B------:R-:W-:Y:S08]  /*0300*/  @!P0 MUFU.RCP R7, R0 ;  /* 0x0000000000078308 */ /* 0x000ff00000001000 */
[----:B------:R-:W0:Y:S02]  /*0310*/  @P0 MUFU.RCP R9, R8 ;  /* 0x0000000800090308 */ /* 0x000e240000001000 */
[----:B0-----:R-:W-:-:S04]  /*0320*/  @P0 FFMA R2, R8, R9, -1 ;  /* 0xbf80000008020423 */ /* 0x001fc80000000009 */
[----:B------:R-:W-:-:S04]  /*0330*/  @P0 FADD.FTZ R2, -R2, -RZ ;  /* 0x800000ff02020221 */ /* 0x000fc80000010100 */
[----:B------:R-:W-:-:S04]  /*0340*/  @P0 FFMA R2, R9, R2, R9 ;  /* 0x0000000209020223 */ /* 0x000fc80000000009 */
[----:B------:R-:W-:Y:S01]  /*0350*/  @P0 FFMA R7, R2, 1.84467440737095516160e+19, RZ ;  /* 0x5f80000002070823 */ /* 0x000fe200000000ff */
[----:B------:R-:W-:Y:S06]  /*0360*/  BRA `(.L_x_29) ;  /* 0x0000000000887947 */ /* 0x000fec0003800000 */
.L_x_28:
[----:B------:R-:W-:-:S05]  /*0370*/  VIADD R7, R2, 0xffffff03 ;  /* 0xffffff0302077836 */ /* 0x000fca0000000000 */
[----:B------:R-:W-:-:S13]  /*0380*/  ISETP.GT.U32.AND P0, PT, R7, 0x1, PT ;  /* 0x000000010700780c */ /* 0x000fda0003f04070 */
[----:B------:R-:W-:Y:S05]  /*0390*/  @P0 BRA `(.L_x_30) ;  /* 0x0000000000780947 */ /* 0x000fea0003800000 */
[----:B------:R-:W-:Y:S02]  /*03a0*/  LOP3.LUT R8, R0, 0x7fffff, RZ, 0xc0, !PT ;  /* 0x007fffff00087812 */ /* 0x000fe400078ec0ff */
[----:B------:R-:W-:Y:S02]  /*03b0*/  MOV R12, 0x3 ;  /* 0x00000003000c7802 */ /* 0x000fe40000000f00 */
[----:B------:R-:W-:Y:S02]  /*03c0*/  LOP3.LUT R8, R8, 0x3f800000, RZ, 0xfc, !PT ;  /* 0x3f80000008087812 */ /* 0x000fe400078efcff */
[----:B------:R-:W-:Y:S02]  /*03d0*/  SHF.L.U32 R13, R12, R7, RZ ;  /* 0x000000070c0d7219 */ /* 0x000fe400000006ff */
[----:B------:R-:W0:Y:S02]  /*03e0*/  MUFU.RCP R9, R8 ;  /* 0x0000000800097308 */ /* 0x000e240000001000 */
[----:B0-----:R-:W-:-:S04]  /*03f0*/  FFMA R10, R8, R9, -1 ;  /* 0xbf800000080a7423 */ /* 0x001fc80000000009 */
[----:B------:R-:W-:-:S04]  /*0400*/  FADD.FTZ R10, -R10, -RZ ;  /* 0x800000ff0a0a7221 */ /* 0x000fc80000010100 */
[CCC-:B------:R-:W-:Y:S01]  /*0410*/  FFMA.RM R11, R9.reuse, R10.reuse, R9.reuse ;  /* 0x0000000a090b7223 */ /* 0x1c0fe20000004009 */
[----:B------:R-:W-:-:S04]  /*0420*/  FFMA.RP R10, R9, R10, R9 ;  /* 0x0000000a090a7223 */ /* 0x000fc80000008009 */
[C---:B------:R-:W-:Y:S02]  /*0430*/  LOP3.LUT R9, R11.reuse, 0x7fffff, RZ, 0xc0, !PT ;  /* 0x007fffff0b097812 */ /* 0x040fe400078ec0ff */
[----:B------:R-:W-:Y:S02]  /*0440*/  FSETP.NEU.FTZ.AND P0, PT, R11, R10, PT ;  /* 0x0000000a0b00720b */ /* 0x000fe40003f1d000 */
[----:B------:R-:W-:Y:S02]  /*0450*/  LOP3.LUT R10, R9, 0x800000, RZ, 0xfc, !PT ;  /* 0x00800000090a7812 */ /* 0x000fe400078efcff */
[----:B------:R-:W-:Y:S02]  /*0460*/  SEL R9, RZ, 0xffffffff, !P0 ;  /* 0xffffffffff097807 */ /* 0x000fe40004000000 */
[----:B------:R-:W-:-:S03]  /*0470*/  LOP3.LUT R8, R13, R10, RZ, 0xc0, !PT ;  /* 0x0000000a0d087212 */ /* 0x000fc600078ec0ff */
[----:B------:R-:W-:Y:S01]  /*0480*/  IMAD.MOV R9, RZ, RZ, -R9 ;  /* 0x000000ffff097224 */ /* 0x000fe200078e0a09 */
[----:B------:R-:W-:-:S04]  /*0490*/  SHF.R.U32.HI R8, RZ, R7, R8 ;  /* 0x00000007ff087219 */ /* 0x000fc80000011608 */
[----:B------:R-:W-:Y:S02]  /*04a0*/  LOP3.LUT P1, RZ, R9, R7, R10, 0xf8, !PT ;  /* 0x0000000709ff7212 */ /* 0x000fe4000782f80a */
[C---:B------:R-:W-:Y:S02]  /*04b0*/  LOP3.LUT P0, RZ, R8.reuse, 0x1, RZ, 0xc0, !PT ;  /* 0x0000000108ff7812 */ /* 0x040fe4000780c0ff */
[----:B------:R-:W-:-:S04]  /*04c0*/  LOP3.LUT P2, RZ, R8, 0x2, RZ, 0xc0, !PT ;  /* 0x0000000208ff7812 */ /* 0x000fc8000784c0ff */
[----:B------:R-:W-:Y:S02]  /*04d0*/  PLOP3.LUT P0, PT, P0, P1, P2, 0xe0, 0x0 ;  /* 0x000000000000781c */ /* 0x000fe40000703c20 */
[----:B------:R-:W-:Y:S02]  /*04e0*/  LOP3.LUT P1, RZ, R0, 0x7fffff, RZ, 0xc0, !PT ;  /* 0x007fffff00ff7812 */ /* 0x000fe4000782c0ff */
[----:B------:R-:W-:-:S04]  /*04f0*/  SEL R7, RZ, 0x1, !P0 ;  /* 0x00000001ff077807 */ /* 0x000fc80004000000 */
[----:B------:R-:W-:-:S04]  /*0500*/  IADD3 R7, PT, PT, -R7, RZ, RZ ;  /* 0x000000ff07077210 */ /* 0x000fc80007ffe1ff */
[----:B------:R-:W-:Y:S01]  /*0510*/  ISETP.GE.AND P0, PT, R7, RZ, PT ;  /* 0x000000ff0700720c */ /* 0x000fe20003f06270 */
[----:B------:R-:W-:-:S05]  /*0520*/  VIADD R7, R2, 0xffffff04 ;  /* 0xffffff0402077836 */ /* 0x000fca0000000000 */
[----:B------:R-:W-:-:S07]  /*0530*/  SHF.R.U32.HI R7, RZ, R7, R10 ;  /* 0x00000007ff077219 */ /* 0x000fce000001160a */
[----:B------:R-:W-:-:S05]  /*0540*/  @!P0 IADD3 R7, PT, PT, R7, 0x1, RZ ;  /* 0x0000000107078810 */ /* 0x000fca0007ffe0ff */
[----:B------:R-:W-:-:S05]  /*0550*/  @!P1 IMAD.SHL.U32 R7, R7, 0x2, RZ ;  /* 0x0000000207079824 */ /* 0x000fca00078e00ff */
[----:B------:R-:W-:Y:S01]  /*0560*/  LOP3.LUT R7, R7, 0x80000000, R0, 0xf8, !PT ;  /* 0x8000000007077812 */ /* 0x000fe200078ef800 */
[----:B------:R-:W-:Y:S06]  /*0570*/  BRA `(.L_x_29) ;  /* 0x0000000000047947 */ /* 0x000fec0003800000 */
.L_x_30:
[----:B------:R0:W1:Y:S02]  /*0580*/  MUFU.RCP R7, R0 ;  /* 0x0000000000077308 */ /* 0x0000640000001000 */
.L_x_29:
[----:B------:R-:W-:Y:S05]  /*0590*/  BSYNC.RECONVERGENT B1 ;  /* 0x0000000000017941 */ /* 0x000fea0003800200 */
.L_x_27:
[----:B-1----:R-:W-:Y:S01]  /*05a0*/  MOV R2, R7 ;  /* 0x0000000700027202 */ /* 0x002fe20000000f00 */
[----:B------:R-:W-:-:S04]  /*05b0*/  IMAD.MOV.U32 R7, RZ, RZ, 0x0 ;  /* 0x00000000ff077424 */ /* 0x000fc800078e00ff */
[----:B0-----:R-:W-:Y:S05]  /*05c0*/  RET.REL.NODEC R6 `(_Z15deltaCalcHiddenPfS_) ;  /* 0xfffffff8068c7950 */ /* 0x001fea0003c3ffff */
.L_x_31:
        /* <DEDUP_REMOVED lines=11> */
.L_x_49:


//--------------------- .text._Z15deltaCalcOutputPfS_S_ --------------------------
	.section	.text._Z15deltaCalcOutputPfS_S_,"ax",@progbits
	.align	128
        .global         _Z15deltaCalcOutputPfS_S_
        .type           _Z15deltaCalcOutputPfS_S_,@function
        .size           _Z15deltaCalcOutputPfS_S_,(.L_x_50 - _Z15deltaCalcOutputPfS_S_)
        .other          _Z15deltaCalcOutputPfS_S_,@"STO_CUDA_ENTRY STV_DEFAULT"
_Z15deltaCalcOutputPfS_S_:
.text._Z15deltaCalcOutputPfS_S_:
        /* <DEDUP_REMOVED lines=10> */
[----:B---3--:R-:W-:-:S06]  /*00a0*/  IMAD.WIDE R4, R3, 0x4, R4 ;  /* 0x0000000403047825 */ /* 0x008fcc00078e0204 */
[----:B------:R-:W3:Y:S01]  /*00b0*/  LDG.E R4, desc[UR4][R4.64] ;  /* 0x0000000404047981 */ /* 0x000ee2000c1e1900 */
[----:B------:R-:W-:Y:S01]  /*00c0*/  HFMA2 R0, -RZ, RZ, 0.96630859375, -0.0022525787353515625 ;  /* 0x3bbb989dff007431 */ /* 0x000fe200000001ff */
[----:B------:R-:W-:Y:S01]  /*00d0*/  MOV R9, 0x437c0000 ;  /* 0x437c000000097802 */ /* 0x000fe20000000f00 */
[----:B------:R-:W-:Y:S03]  /*00e0*/  BSSY.RECONVERGENT B0, `(.L_x_32) ;  /* 0x0000016000007945 */ /* 0x000fe60003800200 */
[----:B--2---:R-:W-:-:S04]  /*00f0*/  FFMA.SAT R0, R7, -R0, 0.5 ;  /* 0x3f00000007007423 */ /* 0x004fc80000002800 */
[----:B------:R-:W-:-:S04]  /*0100*/  FFMA.RM R0, R0, R9, 12582913 ;  /* 0x4b40000100007423 */ /* 0x000fc80000004009 */
[C---:B------:R-:W-:Y:S01]  /*0110*/  FADD R2, R0.reuse, -12583039 ;  /* 0xcb40007f00027421 */ /* 0x040fe20000000000 */
[----:B------:R-:W-:Y:S02]  /*0120*/  IMAD.SHL.U32 R0, R0, 0x800000, RZ ;  /* 0x0080000000007824 */ /* 0x000fe400078e00ff */
[----:B---3--:R-:W-:Y:S01]  /*0130*/  FADD R4, R4, -R7 ;  /* 0x8000000704047221 */ /* 0x008fe20000000000 */
[----:B------:R-:W-:-:S04]  /*0140*/  FFMA R2, R7, -1.4426950216293334961, -R2 ;  /* 0xbfb8aa3b07027823 */ /* 0x000fc80000000802 */
[----:B------:R-:W-:-:S04]  /*0150*/  FFMA R2, R7, -1.925963033500011079e-08, R2 ;  /* 0xb2a5706007027823 */ /* 0x000fc80000000002 */
[----:B------:R-:W0:Y:S02]  /*0160*/  MUFU.EX2 R9, R2 ;  /* 0x0000000200097308 */ /* 0x000e240000000800 */
[----:B0-----:R-:W-:-:S05]  /*0170*/  FFMA R0, R0, R9, 1 ;  /* 0x3f80000000007423 */ /* 0x001fca0000000009 */
[----:B------:R-:W-:-:S04]  /*0180*/  IADD3 R5, PT, PT, R0, 0x1800000, RZ ;  /* 0x0180000000057810 */ /* 0x000fc80007ffe0ff */
[----:B------:R-:W-:-:S04]  /*0190*/  LOP3.LUT R5, R5, 0x7f800000, RZ, 0xc0, !PT ;  /* 0x7f80000005057812 */ /* 0x000fc800078ec0ff */
[----:B------:R-:W-:-:S13]  /*01a0*/  ISETP.GT.U32.AND P0, PT, R5, 0x1ffffff, PT ;  /* 0x01ffffff0500780c */ /* 0x000fda0003f04070 */
[----:B------:R-:W-:Y:S05]  /*01b0*/  @P0 BRA `(.L_x_33) ;  /* 0x0000000000100947 */ /* 0x000fea0003800000 */
[----:B------:R-:W-:-:S07]  /*01c0*/  MOV R6, 0x1e0 ;  /* 0x000001e000067802 */ /* 0x000fce0000000f00 */
[----:B------:R-:W-:Y:S05]  /*01d0*/  CALL.REL.NOINC `($__internal_2_$__cuda_sm20_rcp_rn_f32_slowpath) ;  /* 0x0000000000387944 */ /* 0x000fea0003c00000 */
[----:B------:R-:W-:Y:S01]  /*01e0*/  IMAD.MOV.U32 R2, RZ, RZ, R5 ;  /* 0x000000ffff027224 */ /* 0x000fe200078e0005 */
[----:B------:R-:W-:Y:S06]  /*01f0*/  BRA `(.L_x_34) ;  /* 0x0000000000107947 */ /* 0x000fec0003800000 */
.L_x_33:
[----:B------:R-:W0:Y:S02]  /*0200*/  MUFU.RCP R5, R0 ;  /* 0x0000000000057308 */ /* 0x000e240000001000 */
[----:B0-----:R-:W-:-:S04]  /*0210*/  FFMA R2, R0, R5, -1 ;  /* 0xbf80000000027423 */ /* 0x001fc80000000005 */
[----:B------:R-:W-:-:S04]  /*0220*/  FADD.FTZ R2, -R2, -RZ ;  /* 0x800000ff02027221 */ /* 0x000fc80000010100 */
[----:B------:R-:W-:-:S07]  /*0230*/  FFMA R2, R5, R2, R5 ;  /* 0x0000000205027223 */ /* 0x000fce0000000005 */
.L_x_34:
[----:B------:R-:W-:Y:S05]  /*0240*/  BSYNC.RECONVERGENT B0 ;  /* 0x0000000000007941 */ /* 0x000fea0003800200 */
.L_x_32:
[----:B------:R-:W0:Y:S01]  /*0250*/  LDC.64 R6, c[0x0][0x388] ;  /* 0x0000e200ff067b82 */ /* 0x000e220000000a00 */
[----:B------:R-:W-:-:S04]  /*0260*/  FADD R5, -R2, 1 ;  /* 0x3f80000002057421 */ /* 0x000fc80000000100 */
[----:B------:R-:W-:-:S04]  /*0270*/  FMUL R5, R5, R2 ;  /* 0x0000000205057220 */ /* 0x000fc80000400000 */
[----:B------:R-:W-:Y:S01]  /*0280*/  FMUL R5, R4, R5 ;  /* 0x0000000504057220 */ /* 0x000fe20000400000 */
[----:B0-----:R-:W-:-:S05]  /*0290*/  IMAD.WIDE R2, R3, 0x4, R6 ;  /* 0x0000000403027825 */ /* 0x001fca00078e0206 */
[----:B------:R-:W-:Y:S01]  /*02a0*/  STG.E desc[UR4][R2.64], R5 ;  /* 0x0000000502007986 */ /* 0x000fe2000c101904 */
[----:B------:R-:W-:Y:S05]  /*02b0*/  EXIT ;  /* 0x000000000000794d */ /* 0x000fea0003800000 */
        .weak           $__internal_2_$__cuda_sm20_rcp_rn_f32_slowpath
        .type           $__internal_2_$__cuda_sm20_rcp_rn_f32_slowpath,@function
        .size           $__internal_2_$__cuda_sm20_rcp_rn_f32_slowpath,(.L_x_50 - $__internal_2_$__cuda_sm20_rcp_rn_f32_slowpath)
$__internal_2_$__cuda_sm20_rcp_rn_f32_slowpath:
[----:B------:R-:W-:Y:S01]  /*02c0*/  SHF.L.U32 R2, R0, 0x1, RZ ;  /* 0x0000000100027819 */ /* 0x000fe200000006ff */
[----:B------:R-:W-:Y:S03]  /*02d0*/  BSSY.RECONVERGENT B1, `(.L_x_35) ;  /* 0x0000030000017945 */ /* 0x000fe60003800200 */
[----:B------:R-:W-:-:S04]  /*02e0*/  SHF.R.U32.HI R2, RZ, 0x18, R2 ;  /* 0x00000018ff027819 */ /* 0x000fc80000011602 */
[----:B------:R-:W-:-:S13]  /*02f0*/  ISETP.NE.U32.AND P0, PT, R2, RZ, PT ;  /* 0x000000ff0200720c */ /* 0x000fda0003f05070 */
[----:B------:R-:W-:Y:S05]  /*0300*/  @P0 BRA `(.L_x_36) ;  /* 0x0000000000280947 */ /* 0x000fea0003800000 */
[----:B------:R-:W-:-:S05]  /*0310*/  IMAD.SHL.U32 R2, R0, 0x2, RZ ;  /* 0x0000000200027824 */ /* 0x000fca00078e00ff */
        /* <DEDUP_REMOVED lines=9> */
.L_x_36:
[----:B------:R-:W-:-:S04]  /*03b0*/  IADD3 R5, PT, PT, R2, -0xfd, RZ ;  /* 0xffffff0302057810 */ /* 0x000fc80007ffe0ff */
[----:B------:R-:W-:-:S13]  /*03c0*/  ISETP.GT.U32.AND P0, PT, R5, 0x1, PT ;  /* 0x000000010500780c */ /* 0x000fda0003f04070 */
[----:B------:R-:W-:Y:S05]  /*03d0*/  @P0 BRA `(.L_x_38) ;  /* 0x0000000000780947 */ /* 0x000fea0003800000 */
[----:B------:R-:W-:Y:S01]  /*03e0*/  LOP3.LUT R7, R0, 0x7fffff, RZ, 0xc0, !PT ;  /* 0x007fffff00077812 */ /* 0x000fe200078ec0ff */
[----:B------:R-:W-:-:S03]  /*03f0*/  IMAD.MOV.U32 R12, RZ, RZ, 0x3 ;  /* 0x00000003ff0c7424 */ /* 0x000fc600078e00ff */
        /* <DEDUP_REMOVED lines=11> */
[----:B------:R-:W-:Y:S02]  /*04b0*/  LOP3.LUT R10, R11, R8, RZ, 0xc0, !PT ;  /* 0x000000080b0a7212 */ /* 0x000fe400078ec0ff */
[----:B------:R-:W-:-:S02]  /*04c0*/  IADD3 R9, PT, PT, -R9, RZ, RZ ;  /* 0x000000ff09097210 */ /* 0x000fc40007ffe1ff */
[-C--:B------:R-:W-:Y:S02]  /*04d0*/  SHF.R.U32.HI R10, RZ, R5.reuse, R10 ;  /* 0x00000005ff0a7219 */ /* 0x080fe4000001160a */
[----:B------:R-:W-:Y:S02]  /*04e0*/  LOP3.LUT P1, RZ, R9, R5, R8, 0xf8, !PT ;  /* 0x0000000509ff7212 */ /* 0x000fe4000782f808 */
[C---:B------:R-:W-:Y:S02]  /*04f0*/  LOP3.LUT P0, RZ, R10.reuse, 0x1, RZ, 0xc0, !PT ;  /* 0x000000010aff7812 */ /* 0x040fe4000780c0ff */
[----:B------:R-:W-:-:S04]  /*0500*/  LOP3.LUT P2, RZ, R10, 0x2, RZ, 0xc0, !PT ;  /* 0x000000020aff7812 */ /* 0x000fc8000784c0ff */
[----:B------:R-:W-:Y:S02]  /*0510*/  PLOP3.LUT P0, PT, P0, P1, P2, 0xe0, 0x0 ;  /* 0x000000000000781c */ /* 0x000fe40000703c20 */
[----:B------:R-:W-:Y:S02]  /*0520*/  LOP3.LUT P1, RZ, R0, 0x7fffff, RZ, 0xc0, !PT ;  /* 0x007fffff00ff7812 */ /* 0x000fe4000782c0ff */
[----:B------:R-:W-:-:S05]  /*0530*/  SEL R5, RZ, 0x1, !P0 ;  /* 0x00000001ff057807 */ /* 0x000fca0004000000 */
[----:B------:R-:W-:-:S05]  /*0540*/  IMAD.MOV R5, RZ, RZ, -R5 ;  /* 0x000000ffff057224 */ /* 0x000fca00078e0a05 */
[----:B------:R-:W-:Y:S02]  /*0550*/  ISETP.GE.AND P0, PT, R5, RZ, PT ;  /* 0x000000ff0500720c */ /* 0x000fe40003f06270 */
[----:B------:R-:W-:-:S04]  /*0560*/  IADD3 R5, PT, PT, R2, -0xfc, RZ ;  /* 0xffffff0402057810 */ /* 0x000fc80007ffe0ff */
[----:B------:R-:W-:-:S07]  /*0570*/  SHF.R.U32.HI R5, RZ, R5, R8 ;  /* 0x00000005ff057219 */ /* 0x000fce0000011608 */
[----:B------:R-:W-:-:S05]  /*0580*/  @!P0 VIADD R5, R5, 0x1 ;  /* 0x0000000105058836 */ /* 0x000fca0000000000 */
[----:B------:R-:W-:-:S04]  /*0590*/  @!P1 SHF.L.U32 R5, R5, 0x1, RZ ;  /* 0x0000000105059819 */ /* 0x000fc800000006ff */
[----:B------:R-:W-:Y:S01]  /*05a0*/  LOP3.LUT R5, R5, 0x80000000, R0, 0xf8, !PT ;  /* 0x8000000005057812 */ /* 0x000fe200078ef800 */
[----:B------:R-:W-:Y:S06]  /*05b0*/  BRA `(.L_x_37) ;  /* 0x0000000000047947 */ /* 0x000fec0003800000 */
.L_x_38:
[----:B------:R0:W1:Y:S02]  /*05c0*/  MUFU.RCP R5, R0 ;  /* 0x0000000000057308 */ /* 0x0000640000001000 */
.L_x_37:
[----:B------:R-:W-:Y:S05]  /*05d0*/  BSYNC.RECONVERGENT B1 ;  /* 0x0000000000017941 */ /* 0x000fea0003800200 */
.L_x_35:
[----:B------:R-:W-:-:S04]  /*05e0*/  IMAD.MOV.U32 R7, RZ, RZ, 0x0 ;  /* 0x00000000ff077424 */ /* 0x000fc800078e00ff */
[----:B01----:R-:W-:Y:S05]  /*05f0*/  RET.REL.NODEC R6 `(_Z15deltaCalcOutputPfS_S_) ;  /* 0xfffffff806807950 */ /* 0x003fea0003c3ffff */
.L_x_39:
        /* <DEDUP_REMOVED lines=16> */
.L_x_50:


//--------------------- .text._Z7sigmoidPf        --------------------------
	.section	.text._Z7sigmoidPf,"ax",@progbits
	.align	128
        .global         _Z7sigmoidPf
        .type           _Z7sigmoidPf,@function
        .size           _Z7sigmoidPf,(.L_x_51 - _Z7sigmoidPf)
        .other          _Z7sigmoidPf,@"STO_CUDA_ENTRY STV_DEFAULT"
_Z7sigmoidPf:
.text._Z7sigmoidPf:
[----:B------:R-:W-:Y:S01]  /*0000*/  LDC R1, c[0x0][0x37c] ;  /* 0x0000df00ff017b82 */ /* 0x000fe20000000800 */
[----:B------:R-:W0:Y:S07]  /*0010*/  S2R R0, SR_TID.X ;  /* 0x0000000000007919 */ /* 0x000e2e0000002100 */
[----:B------:R-:W0:Y:S01]  /*0020*/  S2UR UR6, SR_CTAID.X ;  /* 0x00000000000679c3 */ /* 0x000e220000002500 */
[----:B------:R-:W1:Y:S07]  /*0030*/  LDCU.64 UR4, c[0x0][0x358] ;  /* 0x00006b00ff0477ac */ /* 0x000e6e0008000a00 */
[----:B------:R-:W0:Y:S08]  /*0040*/  LDC R3, c[0x0][0x360] ;  /* 0x0000d800ff037b82 */ /* 0x000e300000000800 */
[----:B------:R-:W2:Y:S01]  /*0050*/  LDC.64 R4, c[0x0][0x380] ;  /* 0x0000e000ff047b82 */ /* 0x000ea20000000a00 */
[----:B0-----:R-:W-:-:S04]  /*0060*/  IMAD R3, R3, UR6, R0 ;  /* 0x0000000603037c24 */ /* 0x001fc8000f8e0200 */
[----:B--2---:R-:W-:-:S05]  /*0070*/  IMAD.WIDE R4, R3, 0x4, R4 ;  /* 0x0000000403047825 */ /* 0x004fca00078e0204 */
[----:B-1----:R-:W2:Y:S01]  /*0080*/  LDG.E R0, desc[UR4][R4.64] ;  /* 0x0000000404007981 */ /* 0x002ea2000c1e1900 */
[----:B------:R-:W-:Y:S01]  /*0090*/  IMAD.MOV.U32 R3, RZ, RZ, 0x3bbb989d ;  /* 0x3bbb989dff037424 */ /* 0x000fe200078e00ff */
[----:B------:R-:W-:Y:S01]  /*00a0*/  BSSY.RECONVERGENT B0, `(.L_x_40) ;  /* 0x0000015000007945 */ /* 0x000fe20003800200 */
[----:B------:R-:W-:Y:S02]  /*00b0*/  IMAD.MOV.U32 R7, RZ, RZ, 0x437c0000 ;  /* 0x437c0000ff077424 */ /* 0x000fe400078e00ff */
[----:B--2---:R-:W-:-:S04]  /*00c0*/  FFMA.SAT R2, R0, -R3, 0.5 ;  /* 0x3f00000000027423 */ /* 0x004fc80000002803 */
[----:B------:R-:W-:-:S04]  /*00d0*/  FFMA.RM R2, R2, R7, 12582913 ;  /* 0x4b40000102027423 */ /* 0x000fc80000004007 */
[C---:B------:R-:W-:Y:S01]  /*00e0*/  FADD R3, R2.reuse, -12583039 ;  /* 0xcb40007f02037421 */ /* 0x040fe20000000000 */
[----:B------:R-:W-:-:S03]  /*00f0*/  SHF.L.U32 R2, R2, 0x17, RZ ;  /* 0x0000001702027819 */ /* 0x000fc600000006ff */
[----:B------:R-:W-:-:S04]  /*0100*/  FFMA R3, R0, -1.4426950216293334961, -R3 ;  /* 0xbfb8aa3b00037823 */ /* 0x000fc80000000803 */
[----:B------:R-:W-:-:S06]  /*0110*/  FFMA R3, R0, -1.925963033500011079e-08, R3 ;  /* 0xb2a5706000037823 */ /* 0x000fcc0000000003 */
[----:B------:R-:W0:Y:S02]  /*0120*/  MUFU.EX2 R3, R3 ;  /* 0x0000000300037308 */ /* 0x000e240000000800 */
[----:B0-----:R-:W-:-:S04]  /*0130*/  FFMA R0, R2, R3, 1 ;  /* 0x3f80000002007423 */ /* 0x001fc80000000003 */
[----:B------:R-:W-:-:S05]  /*0140*/  VIADD R2, R0, 0x1800000 ;  /* 0x0180000000027836 */ /* 0x000fca0000000000 */
[----:B------:R-:W-:-:S04]  /*0150*/  LOP3.LUT R2, R2, 0x7f800000, RZ, 0xc0, !PT ;  /* 0x7f80000002027812 */ /* 0x000fc800078ec0ff */
[----:B------:R-:W-:-:S13]  /*0160*/  ISETP.GT.U32.AND P0, PT, R2, 0x1ffffff, PT ;  /* 0x01ffffff0200780c */ /* 0x000fda0003f04070 */
[----:B------:R-:W-:Y:S05]  /*0170*/  @P0 BRA `(.L_x_41) ;  /* 0x00000000000c0947 */ /* 0x000fea0003800000 */
[----:B------:R-:W-:-:S07]  /*0180*/  MOV R6, 0x1a0 ;  /* 0x000001a000067802 */ /* 0x000fce0000000f00 */
[----:B------:R-:W-:Y:S05]  /*0190*/  CALL.REL.NOINC `($__internal_3_$__cuda_sm20_rcp_rn_f32_slowpath) ;  /* 0x0000000000207944 */ /* 0x000fea0003c00000 */
[----:B------:R-:W-:Y:S05]  /*01a0*/  BRA `(.L_x_42) ;  /* 0x0000000000107947 */ /* 0x000fea0003800000 */
.L_x_41:
[----:B------:R-:W0:Y:S02]  /*01b0*/  MUFU.RCP R3, R0 ;  /* 0x0000000000037308 */ /* 0x000e240000001000 */
[----:B0-----:R-:W-:-:S04]  /*01c0*/  FFMA R2, R0, R3, -1 ;  /* 0xbf80000000027423 */ /* 0x001fc80000000003 */
[----:B------:R-:W-:-:S04]  /*01d0*/  FADD.FTZ R2, -R2, -RZ ;  /* 0x800000ff02027221 */ /* 0x000fc80000010100 */
[----:B------:R-:W-:-:S07]  /*01e0*/  FFMA R3, R3, R2, R3 ;  /* 0x0000000203037223 */ /* 0x000fce0000000003 */
.L_x_42:
[----:B------:R-:W-:Y:S05]  /*01f0*/  BSYNC.RECONVERGENT B0 ;  /* 0x0000000000007941 */ /* 0x000fea0003800200 */
.L_x_40:
[----:B------:R-:W-:Y:S01]  /*0200*/  STG.E desc[UR4][R4.64], R3 ;  /* 0x0000000304007986 */ /* 0x000fe2000c101904 */
[----:B------:R-:W-:Y:S05]  /*0210*/  EXIT ;  /* 0x000000000000794d */ /* 0x000fea0003800000 */
        .weak           $__internal_3_$__cuda_sm20_rcp_rn_f32_slowpath
        .type           $__internal_3_$__cuda_sm20_rcp_rn_f32_slowpath,@function
        .size           $__internal_3_$__cuda_sm20_rcp_rn_f32_slowpath,(.L_x_51 - $__internal_3_$__cuda_sm20_rcp_rn_f32_slowpath)
$__internal_3_$__cuda_sm20_rcp_rn_f32_slowpath:
        /* <DEDUP_REMOVED lines=15> */
.L_x_44:
[----:B------:R-:W-:-:S05]  /*0310*/  VIADD R3, R2, 0xffffff03 ;  /* 0xffffff0302037836 */ /* 0x000fca0000000000 */
[----:B------:R-:W-:-:S13]  /*0320*/  ISETP.GT.U32.AND P0, PT, R3, 0x1, PT ;  /* 0x000000010300780c */ /* 0x000fda0003f04070 */
[----:B------:R-:W-:Y:S05]  /*0330*/  @P0 BRA `(.L_x_46) ;  /* 0x0000000000780947 */ /* 0x000fea0003800000 */
[----:B------:R-:W-:Y:S01]  /*0340*/  LOP3.LUT R7, R0, 0x7fffff, RZ, 0xc0, !PT ;  /* 0x007fffff00077812 */ /* 0x000fe200078ec0ff */
[----:B------:R-:W-:-:S03]  /*0350*/  HFMA2 R12, -RZ, RZ, 0, 1.78813934326171875e-07 ;  /* 0x00000003ff0c7431 */ /* 0x000fc600000001ff */
[----:B------:R-:W-:-:S04]  /*0360*/  LOP3.LUT R7, R7, 0x3f800000, RZ, 0xfc, !PT ;  /* 0x3f80000007077812 */ /* 0x000fc800078efcff */
[----:B------:R-:W0:Y:S01]  /*0370*/  MUFU.RCP R8, R7 ;  /* 0x0000000700087308 */ /* 0x000e220000001000 */
[----:B------:R-:W-:Y:S01]  /*0380*/  SHF.L.U32 R11, R12, R3, RZ ;  /* 0x000000030c0b7219 */ /* 0x000fe200000006ff */
        /* <DEDUP_REMOVED lines=25> */
.L_x_46:
[----:B------:R0:W1:Y:S02]  /*0520*/  MUFU.RCP R3, R0 ;  /* 0x0000000000037308 */ /* 0x0000640000001000 */
.L_x_45:
[----:B------:R-:W-:Y:S05]  /*0530*/  BSYNC.RECONVERGENT B1 ;  /* 0x0000000000017941 */ /* 0x000fea0003800200 */
.L_x_43:
[----:B------:R-:W-:-:S04]  /*0540*/  MOV R7, 0x0 ;  /* 0x0000000000077802 */ /* 0x000fc80000000f00 */
[----:B01----:R-:W-:Y:S05]  /*0550*/  RET.REL.NODEC R6 `(_Z7sigmoidPf) ;  /* 0xfffffff806a87950 */ /* 0x003fea0003c3ffff */
.L_x_47:
        /* <DEDUP_REMOVED lines=10> */
.L_x_51:


//--------------------- .nv.global.init           --------------------------
	.section	.nv.global.init,"aw",@progbits
	.align	4
.nv.global.init:
	.type		mrg32k3aM1SubSeq,@object
	.size		mrg32k3aM1SubSeq,(mrg32k3aM2SubSeq - mrg32k3aM1SubSeq)
mrg32k3aM1SubSeq:
        /*0000*/ 	.byte	0x0b, 0xcc, 0xee, 0x04, 0x73, 0x29, 0x8b, 0x6f, 0xf6, 0x53, 0x03, 0xf6, 0x23, 0xf6, 0xea, 0xda
        /* <DEDUP_REMOVED lines=125> */
	.type		mrg32k3aM2SubSeq,@object
	.size		mrg32k3aM2SubSeq,(mrg32k3aM1 - mrg32k3aM2SubSeq)
mrg32k3aM2SubSeq:
        /* <DEDUP_REMOVED lines=126> */
	.type		mrg32k3aM1,@object
	.size		mrg32k3aM1,(mrg32k3aM1Seq - mrg32k3aM1)
mrg32k3aM1:
        /* <DEDUP_REMOVED lines=144> */
	.type		mrg32k3aM1Seq,@object
	.size		mrg32k3aM1Seq,(mrg32k3aM2 - mrg32k3aM1Seq)
mrg32k3aM1Seq:
        /* <DEDUP_REMOVED lines=144> */
	.type		mrg32k3aM2,@object
	.size		mrg32k3aM2,(mrg32k3aM2Seq - mrg32k3aM2)
mrg32k3aM2:
        /* <DEDUP_REMOVED lines=144> */
	.type		mrg32k3aM2Seq,@object
	.size		mrg32k3aM2Seq,(precalc_xorwow_matrix - mrg32k3aM2Seq)
mrg32k3aM2Seq:
        /* <DEDUP_REMOVED lines=144> */
	.type		precalc_xorwow_matrix,@object
	.size		precalc_xorwow_matrix,(precalc_xorwow_offset_matrix - precalc_xorwow_matrix)
precalc_xorwow_matrix:
        /* <DEDUP_REMOVED lines=6400> */
	.type		precalc_xorwow_offset_matrix,@object
	.size		precalc_xorwow_offset_matrix,($str - precalc_xorwow_offset_matrix)
precalc_xorwow_offset_matrix:
        /* <DEDUP_REMOVED lines=6400> */
	.type		$str,@object
	.size		$str,(.L_9 - $str)
$str:
        /*353c0*/ 	.byte	0x25, 0x66, 0x20, 0x0a, 0x00
.L_9:


//--------------------- .nv.shared.reserved.0     --------------------------
	.section	.nv.shared.reserved.0,"aw",@nobits
	.weak		__nv_reservedSMEM_offset_0_alias
	.size		__nv_reservedSMEM_offset_0_alias, 0, 64
	.other		__nv_reservedSMEM_offset_0_alias,@"STO_CUDA_RESERVED_SHARED STV_DEFAULT"
__nv_reservedSMEM_offset_0_alias:
	.zero		0
	.zero		64


//--------------------- .nv.constant0._Z10printErrorPfS_ --------------------------
	.section	.nv.constant0._Z10printErrorPfS_,"a",@progbits
	.sectionflags	@""
	.align	4
.nv.constant0._Z10printErrorPfS_:
	.zero		912


//--------------------- .nv.constant0._Z10printGuessPf --------------------------
	.section	.nv.constant0._Z10printGuessPf,"a",@progbits
	.sectionflags	@""
	.align	4
.nv.constant0._Z10printGuessPf:
	.zero		904


//--------------------- .nv.constant0._Z13transferInputPfPS_ --------------------------
	.section	.nv.constant0._Z13transferInputPfPS_,"a",@progbits
	.sectionflags	@""
	.align	4
.nv.constant0._Z13transferInputPfPS_:
	.zero		912


//--------------------- .nv.constant0._Z11initWeightsPfj --------------------------
	.section	.nv.constant0._Z11initWeightsPfj,"a",@progbits
	.sectionflags	@""
	.align	4
.nv.constant0._Z11initWeightsPfj:
	.zero		908


//--------------------- .nv.constant0._Z12weightUpdatePfS_S_ --------------------------
	.section	.nv.constant0._Z12weightUpdatePfS_S_,"a",@progbits
	.sectionflags	@""
	.align	4
.nv.constant0._Z12weightUpdatePfS_S_:
	.zero		920


//--------------------- .nv.constant0._Z15deltaCalcHiddenPfS_ --------------------------
	.section	.nv.constant0._Z15deltaCalcHiddenPfS_,"a",@progbits
	.sectionflags	@""
	.align	4
.nv.constant0._Z15deltaCalcHiddenPfS_:
	.zero		912


//--------------------- .nv.constant0._Z15deltaCalcOutputPfS_S_ --------------------------
	.section	.nv.constant0._Z15deltaCalcOutputPfS_S_,"a",@progbits
	.sectionflags	@""
	.align	4
.nv.constant0._Z15deltaCalcOutputPfS_S_:
	.zero		920


//--------------------- .nv.constant0._Z7sigmoidPf --------------------------
	.section	.nv.constant0._Z7sigmoidPf,"a",@progbits
	.sectionflags	@""
	.align	4
.nv.constant0._Z7sigmoidPf:
	.zero		904


//--------------------- SYMBOLS --------------------------

	.type		.nv.reservedSmem.offset0,@object
	.size		.nv.reservedSmem.offset0,0x4
	.type		vprintf,@function
